	.target	sm_90a

	.elftype	@"ET_EXEC"


//--------------------- .note.nv.tkinfo           --------------------------
	.section	.note.nv.tkinfo,"",@"SHT_NOTE"
	.sectionflags	@"SHF_NOTE_NV_TKINFO"
	.tkinfo
        /*0018*/ 	.word	0x00000002
        /*0030*/ 	.string	""
        /*0030*/ 	.string	"ptxas"
        /*0030*/ 	.string	"Cuda compilation tools, release 13.0, V13.0.88"
        /*0030*/ 	.string	"Build cuda_13.0.r13.0/compiler.36424714_0"
        /*0030*/ 	.string	"-arch sm_90a -m 64 "



//--------------------- .note.nv.cuinfo           --------------------------
	.section	.note.nv.cuinfo,"",@"SHT_NOTE"
	.sectionflags	@"SHF_NOTE_NV_CUINFO"
        /*0018*/ 	.short	0x0002
        /*001a*/ 	.short	0x005a
        /*001c*/ 	.short	0x0082
	.zero		2


//--------------------- .nv.info                  --------------------------
	.section	.nv.info,"",@"SHT_CUDA_INFO"
	.align	4


	//----- nvinfo : EIATTR_REGCOUNT
	.align		4
        /*0000*/ 	.byte	0x04, 0x2f
        /*0002*/ 	.short	(.L_15 - .L_14)
	.align		4
.L_14:
        /*0004*/ 	.word	index@(_ZN7cutlass13device_kernelINS_4gemm6kernel13GemmUniversalIN4cute5tupleIJiiiiEEENS1_10collective13CollectiveMmaINS1_34MainloopSm90TmaGmmaWarpSpecializedILi5ENS5_IJNS4_1CILi1EEENSA_ILi2EEESB_EEENS1_35KernelTmaWarpSpecializedCooperativeEEENS5_IJNSA_ILi128EEESG_NSA_ILi64EEEEEEaNS5_IJlSB_lEEEaSJ_NS4_8TiledMMAINS4_8MMA_AtomIJNS4_4SM904GMMA27MMA_64x128x32_S32S8S8_SS_TNEEEENS4_6LayoutINS5_IJSC_SB_SB_EEENS5_IJSB_NSA_ILi0EEESS_EEEEENS5_IJNS4_10UnderscoreESV_SV_EEEEENS4_23SM90_TMA_LOAD_MULTICASTENS4_14ComposedLayoutINS4_7SwizzleILi2ELi4ELi3EEENS4_18smem_ptr_flag_bitsILi8EEENSQ_INS5_IJNSA_ILi8EEESH_EEENS5_IJSH_SB_EEEEEEEvNS4_8identityENS4_13SM90_TMA_LOADES18_vS19_EENS_8epilogue10collective6detail29Sm90TmaWarpSpecializedAdapterINS1D_15DefaultEpilogueIaSJ_SJ_NS1C_6thread17LinearCombinationIaLi1EiiLNS1H_9ScaleType4KindE0ELNS_15FloatRoundStyleE2EaEENS1_15EpilogueDefaultEEEEEvvEEEEvNT_6ParamsE)
        /*0008*/ 	.word	0x000000a8


	//----- nvinfo : EIATTR_FRAME_SIZE
	.align		4
.L_15:
        /*000c*/ 	.byte	0x04, 0x11
        /*000e*/ 	.short	(.L_17 - .L_16)
	.align		4
.L_16:
        /*0010*/ 	.word	index@(_ZN7cutlass13device_kernelINS_4gemm6kernel13GemmUniversalIN4cute5tupleIJiiiiEEENS1_10collective13CollectiveMmaINS1_34MainloopSm90TmaGmmaWarpSpecializedILi5ENS5_IJNS4_1CILi1EEENSA_ILi2EEESB_EEENS1_35KernelTmaWarpSpecializedCooperativeEEENS5_IJNSA_ILi128EEESG_NSA_ILi64EEEEEEaNS5_IJlSB_lEEEaSJ_NS4_8TiledMMAINS4_8MMA_AtomIJNS4_4SM904GMMA27MMA_64x128x32_S32S8S8_SS_TNEEEENS4_6LayoutINS5_IJSC_SB_SB_EEENS5_IJSB_NSA_ILi0EEESS_EEEEENS5_IJNS4_10UnderscoreESV_SV_EEEEENS4_23SM90_TMA_LOAD_MULTICASTENS4_14ComposedLayoutINS4_7SwizzleILi2ELi4ELi3EEENS4_18smem_ptr_flag_bitsILi8EEENSQ_INS5_IJNSA_ILi8EEESH_EEENS5_IJSH_SB_EEEEEEEvNS4_8identityENS4_13SM90_TMA_LOADES18_vS19_EENS_8epilogue10collective6detail29Sm90TmaWarpSpecializedAdapterINS1D_15DefaultEpilogueIaSJ_SJ_NS1C_6thread17LinearCombinationIaLi1EiiLNS1H_9ScaleType4KindE0ELNS_15FloatRoundStyleE2EaEENS1_15EpilogueDefaultEEEEEvvEEEEvNT_6ParamsE)
        /*0014*/ 	.word	0x00000000


	//----- nvinfo : EIATTR_MIN_STACK_SIZE
	.align		4
.L_17:
        /*0018*/ 	.byte	0x04, 0x12
        /*001a*/ 	.short	(.L_19 - .L_18)
	.align		4
.L_18:
        /*001c*/ 	.word	index@(_ZN7cutlass13device_kernelINS_4gemm6kernel13GemmUniversalIN4cute5tupleIJiiiiEEENS1_10collective13CollectiveMmaINS1_34MainloopSm90TmaGmmaWarpSpecializedILi5ENS5_IJNS4_1CILi1EEENSA_ILi2EEESB_EEENS1_35KernelTmaWarpSpecializedCooperativeEEENS5_IJNSA_ILi128EEESG_NSA_ILi64EEEEEEaNS5_IJlSB_lEEEaSJ_NS4_8TiledMMAINS4_8MMA_AtomIJNS4_4SM904GMMA27MMA_64x128x32_S32S8S8_SS_TNEEEENS4_6LayoutINS5_IJSC_SB_SB_EEENS5_IJSB_NSA_ILi0EEESS_EEEEENS5_IJNS4_10UnderscoreESV_SV_EEEEENS4_23SM90_TMA_LOAD_MULTICASTENS4_14ComposedLayoutINS4_7SwizzleILi2ELi4ELi3EEENS4_18smem_ptr_flag_bitsILi8EEENSQ_INS5_IJNSA_ILi8EEESH_EEENS5_IJSH_SB_EEEEEEEvNS4_8identityENS4_13SM90_TMA_LOADES18_vS19_EENS_8epilogue10collective6detail29Sm90TmaWarpSpecializedAdapterINS1D_15DefaultEpilogueIaSJ_SJ_NS1C_6thread17LinearCombinationIaLi1EiiLNS1H_9ScaleType4KindE0ELNS_15FloatRoundStyleE2EaEENS1_15EpilogueDefaultEEEEEvvEEEEvNT_6ParamsE)
        /*0020*/ 	.word	0x00000000
.L_19:


//--------------------- .nv.compat                --------------------------
	.section	.nv.compat,"",@"SHT_CUDA_COMPAT_INFO"
	.align	4
        /*0000*/ 	.byte	0x02, 0x09, 0x01, 0x00, 0x02, 0x02, 0x04, 0x00, 0x02, 0x05, 0x05, 0x00, 0x03, 0x07, 0x01, 0x01
        /*0010*/ 	.byte	0x02, 0x03, 0x01, 0x00, 0x02, 0x06, 0x01, 0x00, 0x04, 0x0b, 0x08, 0x00, 0x00, 0x00, 0x00, 0x00
        /*0020*/ 	.byte	0x00, 0x00, 0x00, 0x00


//--------------------- .nv.info._ZN7cutlass13device_kernelINS_4gemm6kernel13GemmUniversalIN4cute5tupleIJiiiiEEENS1_10collective13CollectiveMmaINS1_34MainloopSm90TmaGmmaWarpSpecializedILi5ENS5_IJNS4_1CILi1EEENSA_ILi2EEESB_EEENS1_35KernelTmaWarpSpecializedCooperativeEEENS5_IJNSA_ILi128EEESG_NSA_ILi64EEEEEEaNS5_IJlSB_lEEEaSJ_NS4_8TiledMMAINS4_8MMA_AtomIJNS4_4SM904GMMA27MMA_64x128x32_S32S8S8_SS_TNEEEENS4_6LayoutINS5_IJSC_SB_SB_EEENS5_IJSB_NSA_ILi0EEESS_EEEEENS5_IJNS4_10UnderscoreESV_SV_EEEEENS4_23SM90_TMA_LOAD_MULTICASTENS4_14ComposedLayoutINS4_7SwizzleILi2ELi4ELi3EEENS4_18smem_ptr_flag_bitsILi8EEENSQ_INS5_IJNSA_ILi8EEESH_EEENS5_IJSH_SB_EEEEEEEvNS4_8identityENS4_13SM90_TMA_LOADES18_vS19_EENS_8epilogue10collective6detail29Sm90TmaWarpSpecializedAdapterINS1D_15DefaultEpilogueIaSJ_SJ_NS1C_6thread17LinearCombinationIaLi1EiiLNS1H_9ScaleType4KindE0ELNS_15FloatRoundStyleE2EaEENS1_15EpilogueDefaultEEEEEvvEEEEvNT_6ParamsE --------------------------
	.section	.nv.info._ZN7cutlass13device_kernelINS_4gemm6kernel13GemmUniversalIN4cute5tupleIJiiiiEEENS1_10collective13CollectiveMmaINS1_34MainloopSm90TmaGmmaWarpSpecializedILi5ENS5_IJNS4_1CILi1EEENSA_ILi2EEESB_EEENS1_35KernelTmaWarpSpecializedCooperativeEEENS5_IJNSA_ILi128EEESG_NSA_ILi64EEEEEEaNS5_IJlSB_lEEEaSJ_NS4_8TiledMMAINS4_8MMA_AtomIJNS4_4SM904GMMA27MMA_64x128x32_S32S8S8_SS_TNEEEENS4_6LayoutINS5_IJSC_SB_SB_EEENS5_IJSB_NSA_ILi0EEESS_EEEEENS5_IJNS4_10UnderscoreESV_SV_EEEEENS4_23SM90_TMA_LOAD_MULTICASTENS4_14ComposedLayoutINS4_7SwizzleILi2ELi4ELi3EEENS4_18smem_ptr_flag_bitsILi8EEENSQ_INS5_IJNSA_ILi8EEESH_EEENS5_IJSH_SB_EEEEEEEvNS4_8identityENS4_13SM90_TMA_LOADES18_vS19_EENS_8epilogue10collective6detail29Sm90TmaWarpSpecializedAdapterINS1D_15DefaultEpilogueIaSJ_SJ_NS1C_6thread17LinearCombinationIaLi1EiiLNS1H_9ScaleType4KindE0ELNS_15FloatRoundStyleE2EaEENS1_15EpilogueDefaultEEEEEvvEEEEvNT_6ParamsE,"",@"SHT_CUDA_INFO"
	.sectionflags	@""
	.align	4


	//----- nvinfo : EIATTR_CUDA_API_VERSION
	.align		4
        /*0000*/ 	.byte	0x04, 0x37
        /*0002*/ 	.short	(.L_21 - .L_20)
.L_20:
        /*0004*/ 	.word	0x00000082


	//----- nvinfo : EIATTR_KPARAM_INFO
	.align		4
.L_21:
        /*0008*/ 	.byte	0x04, 0x17
        /*000a*/ 	.short	(.L_23 - .L_22)
.L_22:
        /*000c*/ 	.word	0x00000000
        /*0010*/ 	.short	0x0000
        /*0012*/ 	.short	0x0070
        /*0014*/ 	.byte	0x00, 0xf0, 0x01, 0x10


	//----- nvinfo : EIATTR_SPARSE_MMA_MASK
	.align		4
.L_23:
        /*0018*/ 	.byte	0x03, 0x50
        /*001a*/ 	.short	0x0000


	//----- nvinfo : EIATTR_MAXREG_COUNT
	.align		4
        /*001c*/ 	.byte	0x03, 0x1b
        /*001e*/ 	.short	0x00a8


	//----- nvinfo : EIATTR_NUM_BARRIERS
	.align		4
        /*0020*/ 	.byte	0x02, 0x4c
        /*0022*/ 	.byte	0x01
	.zero		1


	//----- nvinfo : EIATTR_EXTERNS
	.align		4
        /*0024*/ 	.byte	0x04, 0x0f
        /*0026*/ 	.short	(.L_25 - .L_24)


	//   ....[0]....
	.align		4
.L_24:
        /*0028*/ 	.word	index@(__assertfail)


	//----- nvinfo : EIATTR_MERCURY_ISA_VERSION
	.align		4
.L_25:
        /*002c*/ 	.byte	0x03, 0x5f
        /*002e*/ 	.short	0x0101


	//----- nvinfo : EIATTR_INT_WARP_WIDE_INSTR_OFFSETS
	.align		4
        /*0030*/ 	.byte	0x04, 0x31
        /*0032*/ 	.short	(.L_27 - .L_26)


	//   ....[0]....
.L_26:
        /*0034*/ 	.word	0x00000440


	//   ....[1]....
        /*0038*/ 	.word	0x00000460


	//   ....[2]....
        /*003c*/ 	.word	0x00000630


	//----- nvinfo : EIATTR_COOP_GROUP_MASK_REGIDS
	.align		4
.L_27:
        /*0040*/ 	.byte	0x04, 0x29
        /*0042*/ 	.short	(.L_29 - .L_28)


	//   ....[0]....
.L_28:
        /*0044*/ 	.word	0xffffffff


	//   ....[1]....
        /*0048*/ 	.word	0xffffffff


	//   ....[2]....
        /*004c*/ 	.word	0xffffffff


	//   ....[3]....
        /*0050*/ 	.word	0xffffffff


	//   ....[4]....
        /*0054*/ 	.word	0xffffffff


	//   ....[5]....
        /*0058*/ 	.word	0xffffffff


	//----- nvinfo : EIATTR_COOP_GROUP_INSTR_OFFSETS
	.align		4
.L_29:
        /*005c*/ 	.byte	0x04, 0x28
        /*005e*/ 	.short	(.L_31 - .L_30)


	//   ....[0]....
.L_30:
        /*0060*/ 	.word	0x00000060


	//   ....[1]....
        /*0064*/ 	.word	0x00000070


	//   ....[2]....
        /*0068*/ 	.word	0x00000130


	//   ....[3]....
        /*006c*/ 	.word	0x000002f0


	//   ....[4]....
        /*0070*/ 	.word	0x000007a0


	//   ....[5]....
        /*0074*/ 	.word	0x000011d0


	//----- nvinfo : EIATTR_REG_RECONFIG
	.align		4
.L_31:
        /*0078*/ 	.byte	0x01, 0x54
	.zero		2


	//----- nvinfo : EIATTR_SYSCALL_OFFSETS
	.align		4
        /*007c*/ 	.byte	0x04, 0x46
        /*007e*/ 	.short	(.L_33 - .L_32)


	//   ....[0]....
.L_32:
        /*0080*/ 	.word	0x00001390


	//----- nvinfo : EIATTR_MBARRIER_INSTR_OFFSETS
	.align		4
.L_33:
        /*0084*/ 	.byte	0x04, 0x39
        /*0086*/ 	.short	(.L_35 - .L_34)


	//   ....[0]....
.L_34:
        /*0088*/ 	.word	0x00000230
        /*008c*/ 	.word	0x000000ff
        /*0090*/ 	.word	0x00000000
        /*0094*/ 	.short	0x0100
        /*0096*/ 	.byte	0x08
	.zero		1


	//   ....[1]....
        /*0098*/ 	.word	0x00000240
        /*009c*/ 	.word	0x000000ff
        /*00a0*/ 	.word	0x00000028
        /*00a4*/ 	.short	0x0100
        /*00a6*/ 	.byte	0x08
	.zero		1


	//   ....[2]....
        /*00a8*/ 	.word	0x00000250
        /*00ac*/ 	.word	0x000000ff
        /*00b0*/ 	.word	0x00000008
        /*00b4*/ 	.short	0x0100
        /*00b6*/ 	.byte	0x08
	.zero		1


	//   ....[3]....
        /*00b8*/ 	.word	0x00000260
        /*00bc*/ 	.word	0x000000ff
        /*00c0*/ 	.word	0x00000030
        /*00c4*/ 	.short	0x0100
        /*00c6*/ 	.byte	0x08
	.zero		1


	//   ....[4]....
        /*00c8*/ 	.word	0x00000270
        /*00cc*/ 	.word	0x000000ff
        /*00d0*/ 	.word	0x00000010
        /*00d4*/ 	.short	0x0100
        /*00d6*/ 	.byte	0x08
	.zero		1


	//   ....[5]....
        /*00d8*/ 	.word	0x00000280
        /*00dc*/ 	.word	0x000000ff
        /*00e0*/ 	.word	0x00000038
        /*00e4*/ 	.short	0x0100
        /*00e6*/ 	.byte	0x08
	.zero		1


	//   ....[6]....
        /*00e8*/ 	.word	0x00000290
        /*00ec*/ 	.word	0x000000ff
        /*00f0*/ 	.word	0x00000018
        /*00f4*/ 	.short	0x0100
        /*00f6*/ 	.byte	0x08
	.zero		1


	//   ....[7]....
        /*00f8*/ 	.word	0x000002a0
        /*00fc*/ 	.word	0x000000ff
        /*0100*/ 	.word	0x00000040
        /*0104*/ 	.short	0x0100
        /*0106*/ 	.byte	0x08
	.zero		1


	//   ....[8]....
        /*0108*/ 	.word	0x000002b0
        /*010c*/ 	.word	0x000000ff
        /*0110*/ 	.word	0x00000020
        /*0114*/ 	.short	0x0100
        /*0116*/ 	.byte	0x08
	.zero		1


	//   ....[9]....
        /*0118*/ 	.word	0x000002c0
        /*011c*/ 	.word	0x000000ff
        /*0120*/ 	.word	0x00000048
        /*0124*/ 	.short	0x0100
        /*0126*/ 	.byte	0x08
	.zero		1


	//   ....[10]....
        /*0128*/ 	.word	0x000006b0
        /*012c*/ 	.word	0x000000ff
        /*0130*/ 	.word	0x00000060
        /*0134*/ 	.short	0x0100
        /*0136*/ 	.byte	0x06
	.zero		1


	//   ....[11]....
        /*0138*/ 	.word	0x00000740
        /*013c*/ 	.word	0x000000ff
        /*0140*/ 	.word	0x00000068
        /*0144*/ 	.short	0x0100
        /*0146*/ 	.byte	0x06
	.zero		1


	//   ....[12]....
        /*0148*/ 	.word	0x00001460
        /*014c*/ 	.word	0x00000003
        /*0150*/ 	.word	0x00000000
        /*0154*/ 	.short	0x010a
        /*0156*/ 	.byte	0x3f
	.zero		1


	//   ....[13]....
        /*0158*/ 	.word	0x000014a0
        /*015c*/ 	.word	0x00000003
        /*0160*/ 	.word	0x00000000
        /*0164*/ 	.short	0x010a
        /*0166*/ 	.byte	0x3f
	.zero		1


	//   ....[14]....
        /*0168*/ 	.word	0x00001770
        /*016c*/ 	.word	0x00000005
        /*0170*/ 	.word	0x00000000
        /*0174*/ 	.short	0x010a
        /*0176*/ 	.byte	0x3f
	.zero		1


	//   ....[15]....
        /*0178*/ 	.word	0x000017b0
        /*017c*/ 	.word	0x00000005
        /*0180*/ 	.word	0x00000000
        /*0184*/ 	.short	0x010a
        /*0186*/ 	.byte	0x3f
	.zero		1


	//   ....[16]....
        /*0188*/ 	.word	0x00001910
        /*018c*/ 	.word	0x00000005
        /*0190*/ 	.word	0x00000000
        /*0194*/ 	.short	0x0101
        /*0196*/ 	.byte	0x3f
	.zero		1


	//   ....[17]....
        /*0198*/ 	.word	0x00001b30
        /*019c*/ 	.word	0x00000003
        /*01a0*/ 	.word	0x00000000
        /*01a4*/ 	.short	0x0101
        /*01a6*/ 	.byte	0x3f
	.zero		1


	//   ....[18]....
        /*01a8*/ 	.word	0x00006030
        /*01ac*/ 	.word	0x00000017
        /*01b0*/ 	.word	0x00000028
        /*01b4*/ 	.short	0x010a
        /*01b6*/ 	.byte	0x3f
	.zero		1


	//   ....[19]....
        /*01b8*/ 	.word	0x000063a0
        /*01bc*/ 	.word	0x00000003
        /*01c0*/ 	.word	0x00000068
        /*01c4*/ 	.short	0x0101
        /*01c6*/ 	.byte	0x3f
	.zero		1


	//   ....[20]....
        /*01c8*/ 	.word	0x00006b00
        /*01cc*/ 	.word	0x00000007
        /*01d0*/ 	.word	0x00000000
        /*01d4*/ 	.short	0x010a
        /*01d6*/ 	.byte	0x3f
	.zero		1


	//   ....[21]....
        /*01d8*/ 	.word	0x00006b80
        /*01dc*/ 	.word	0x00000008
        /*01e0*/ 	.word	0x00000000
        /*01e4*/ 	.short	0x010a
        /*01e6*/ 	.byte	0x3f
	.zero		1


	//   ....[22]....
        /*01e8*/ 	.word	0x00006c10
        /*01ec*/ 	.word	0x00000009
        /*01f0*/ 	.word	0x00000000
        /*01f4*/ 	.short	0x010a
        /*01f6*/ 	.byte	0x3f
	.zero		1


	//   ....[23]....
        /*01f8*/ 	.word	0x00006ca0
        /*01fc*/ 	.word	0x00000006
        /*0200*/ 	.word	0x00000000
        /*0204*/ 	.short	0x010a
        /*0206*/ 	.byte	0x3f
	.zero		1


	//   ....[24]....
        /*0208*/ 	.word	0x00006d30
        /*020c*/ 	.word	0x00000003
        /*0210*/ 	.word	0x00000000
        /*0214*/ 	.short	0x010a
        /*0216*/ 	.byte	0x3f
	.zero		1


	//   ....[25]....
        /*0218*/ 	.word	0x00006d90
        /*021c*/ 	.word	0x00000003
        /*0220*/ 	.word	0x00000000
        /*0224*/ 	.short	0x010a
        /*0226*/ 	.byte	0x3f
	.zero		1


	//   ....[26]....
        /*0228*/ 	.word	0x00006de0
        /*022c*/ 	.word	0x00000005
        /*0230*/ 	.word	0x00000000
        /*0234*/ 	.short	0x010a
        /*0236*/ 	.byte	0x3f
	.zero		1


	//   ....[27]....
        /*0238*/ 	.word	0x00006eb0
        /*023c*/ 	.word	0x00000017
        /*0240*/ 	.word	0x00000028
        /*0244*/ 	.short	0x010a
        /*0246*/ 	.byte	0x3f
	.zero		1


	//   ....[28]....
        /*0248*/ 	.word	0x00006f80
        /*024c*/ 	.word	0x00000007
        /*0250*/ 	.word	0x00000000
        /*0254*/ 	.short	0x010a
        /*0256*/ 	.byte	0x3f
	.zero		1


	//   ....[29]....
        /*0258*/ 	.word	0x00006fd0
        /*025c*/ 	.word	0x00000008
        /*0260*/ 	.word	0x00000000
        /*0264*/ 	.short	0x010a
        /*0266*/ 	.byte	0x3f
	.zero		1


	//   ....[30]....
        /*0268*/ 	.word	0x00007020
        /*026c*/ 	.word	0x00000009
        /*0270*/ 	.word	0x00000000
        /*0274*/ 	.short	0x010a
        /*0276*/ 	.byte	0x3f
	.zero		1


	//   ....[31]....
        /*0278*/ 	.word	0x00007070
        /*027c*/ 	.word	0x00000006
        /*0280*/ 	.word	0x00000000
        /*0284*/ 	.short	0x010a
        /*0286*/ 	.byte	0x3f
	.zero		1


	//----- nvinfo : EIATTR_NUM_MBARRIERS
	.align		4
.L_35:
        /*0288*/ 	.byte	0x03, 0x38
        /*028a*/ 	.short	0x000c


	//----- nvinfo : EIATTR_EXIT_INSTR_OFFSETS
	.align		4
        /*028c*/ 	.byte	0x04, 0x1c
        /*028e*/ 	.short	(.L_37 - .L_36)


	//   ....[0]....
.L_36:
        /*0290*/ 	.word	0x00000900


	//   ....[1]....
        /*0294*/ 	.word	0x00001110


	//   ....[2]....
        /*0298*/ 	.word	0x00005740


	//   ....[3]....
        /*029c*/ 	.word	0x00005ca0


	//   ....[4]....
        /*02a0*/ 	.word	0x00006d80


	//----- nvinfo : EIATTR_MAX_THREADS
	.align		4
.L_37:
        /*02a4*/ 	.byte	0x04, 0x05
        /*02a6*/ 	.short	(.L_39 - .L_38)
.L_38:
        /*02a8*/ 	.word	0x00000180
        /*02ac*/ 	.word	0x00000001
        /*02b0*/ 	.word	0x00000001


	//----- nvinfo : EIATTR_CRS_STACK_SIZE
	.align		4
.L_39:
        /*02b4*/ 	.byte	0x04, 0x1e
        /*02b6*/ 	.short	(.L_41 - .L_40)
.L_40:
        /*02b8*/ 	.word	0x00000000


	//----- nvinfo : EIATTR_CBANK_PARAM_SIZE
	.align		4
.L_41:
        /*02bc*/ 	.byte	0x03, 0x19
        /*02be*/ 	.short	0x0470


	//----- nvinfo : EIATTR_PARAM_CBANK
	.align		4
        /*02c0*/ 	.byte	0x04, 0x0a
        /*02c2*/ 	.short	(.L_43 - .L_42)
	.align		4
.L_42:
        /*02c4*/ 	.word	index@(.nv.constant0._ZN7cutlass13device_kernelINS_4gemm6kernel13GemmUniversalIN4cute5tupleIJiiiiEEENS1_10collective13CollectiveMmaINS1_34MainloopSm90TmaGmmaWarpSpecializedILi5ENS5_IJNS4_1CILi1EEENSA_ILi2EEESB_EEENS1_35KernelTmaWarpSpecializedCooperativeEEENS5_IJNSA_ILi128EEESG_NSA_ILi64EEEEEEaNS5_IJlSB_lEEEaSJ_NS4_8TiledMMAINS4_8MMA_AtomIJNS4_4SM904GMMA27MMA_64x128x32_S32S8S8_SS_TNEEEENS4_6LayoutINS5_IJSC_SB_SB_EEENS5_IJSB_NSA_ILi0EEESS_EEEEENS5_IJNS4_10UnderscoreESV_SV_EEEEENS4_23SM90_TMA_LOAD_MULTICASTENS4_14ComposedLayoutINS4_7SwizzleILi2ELi4ELi3EEENS4_18smem_ptr_flag_bitsILi8EEENSQ_INS5_IJNSA_ILi8EEESH_EEENS5_IJSH_SB_EEEEEEEvNS4_8identityENS4_13SM90_TMA_LOADES18_vS19_EENS_8epilogue10collective6detail29Sm90TmaWarpSpecializedAdapterINS1D_15DefaultEpilogueIaSJ_SJ_NS1C_6thread17LinearCombinationIaLi1EiiLNS1H_9ScaleType4KindE0ELNS_15FloatRoundStyleE2EaEENS1_15EpilogueDefaultEEEEEvvEEEEvNT_6ParamsE)
        /*02c8*/ 	.short	0x0210
        /*02ca*/ 	.short	0x0470


	//----- nvinfo : EIATTR_SW_WAR
	.align		4
.L_43:
        /*02cc*/ 	.byte	0x04, 0x36
        /*02ce*/ 	.short	(.L_45 - .L_44)
.L_44:
        /*02d0*/ 	.word	0x00000008
.L_45:


//--------------------- .nv.callgraph             --------------------------
	.section	.nv.callgraph,"",@"SHT_CUDA_CALLGRAPH"
	.align	4
	.sectionentsize	8
	.align		4
        /*0000*/ 	.word	0x00000000
	.align		4
        /*0004*/ 	.word	0xffffffff
	.align		4
        /*0008*/ 	.word	index@(_ZN7cutlass13device_kernelINS_4gemm6kernel13GemmUniversalIN4cute5tupleIJiiiiEEENS1_10collective13CollectiveMmaINS1_34MainloopSm90TmaGmmaWarpSpecializedILi5ENS5_IJNS4_1CILi1EEENSA_ILi2EEESB_EEENS1_35KernelTmaWarpSpecializedCooperativeEEENS5_IJNSA_ILi128EEESG_NSA_ILi64EEEEEEaNS5_IJlSB_lEEEaSJ_NS4_8TiledMMAINS4_8MMA_AtomIJNS4_4SM904GMMA27MMA_64x128x32_S32S8S8_SS_TNEEEENS4_6LayoutINS5_IJSC_SB_SB_EEENS5_IJSB_NSA_ILi0EEESS_EEEEENS5_IJNS4_10UnderscoreESV_SV_EEEEENS4_23SM90_TMA_LOAD_MULTICASTENS4_14ComposedLayoutINS4_7SwizzleILi2ELi4ELi3EEENS4_18smem_ptr_flag_bitsILi8EEENSQ_INS5_IJNSA_ILi8EEESH_EEENS5_IJSH_SB_EEEEEEEvNS4_8identityENS4_13SM90_TMA_LOADES18_vS19_EENS_8epilogue10collective6detail29Sm90TmaWarpSpecializedAdapterINS1D_15DefaultEpilogueIaSJ_SJ_NS1C_6thread17LinearCombinationIaLi1EiiLNS1H_9ScaleType4KindE0ELNS_15FloatRoundStyleE2EaEENS1_15EpilogueDefaultEEEEEvvEEEEvNT_6ParamsE)
	.align		4
        /*000c*/ 	.word	index@(__assertfail)
	.align		4
        /*0010*/ 	.word	0x00000000
	.align		4
        /*0014*/ 	.word	0xfffffffe
	.align		4
        /*0018*/ 	.word	0x00000000
	.align		4
        /*001c*/ 	.word	0xfffffffd
	.align		4
        /*0020*/ 	.word	0x00000000
	.align		4
        /*0024*/ 	.word	0xfffffffc


//--------------------- .nv.constant4             --------------------------
	.section	.nv.constant4,"a",@progbits
	.align	8
	.align		8
.nv.constant4:
        /*0000*/ 	.dword	__assertfail
	.align		8
        /*0008*/ 	.dword	__unnamed_1
	.align		8
        /*0010*/ 	.dword	_ZN39_INTERNAL_70f4a7bd_4_k_cu_9ecbb460_49604cuda3std3__45__cpo5beginE
	.align		8
        /*0018*/ 	.dword	_ZN39_INTERNAL_70f4a7bd_4_k_cu_9ecbb460_49604cuda3std3__45__cpo3endE
	.align		8
        /*0020*/ 	.dword	_ZN39_INTERNAL_70f4a7bd_4_k_cu_9ecbb460_49604cuda3std3__45__cpo6cbeginE
	.align		8
        /*0028*/ 	.dword	_ZN39_INTERNAL_70f4a7bd_4_k_cu_9ecbb460_49604cuda3std3__45__cpo4cendE
	.align		8
        /*0030*/ 	.dword	_ZN39_INTERNAL_70f4a7bd_4_k_cu_9ecbb460_49604cuda3std3__441_GLOBAL__N__70f4a7bd_4_k_cu_9ecbb460_49606ignoreE
	.align		8
        /*0038*/ 	.dword	_ZN39_INTERNAL_70f4a7bd_4_k_cu_9ecbb460_49604cuda3std3__419piecewise_constructE
	.align		8
        /*0040*/ 	.dword	_ZN39_INTERNAL_70f4a7bd_4_k_cu_9ecbb460_49604cuda3std3__48in_placeE
	.align		8
        /*0048*/ 	.dword	_ZN39_INTERNAL_70f4a7bd_4_k_cu_9ecbb460_49604cuda3std6ranges3__45__cpo4swapE
	.align		8
        /*0050*/ 	.dword	_ZN39_INTERNAL_70f4a7bd_4_k_cu_9ecbb460_49604cuda3std6ranges3__45__cpo9iter_moveE
	.align		8
        /*0058*/ 	.dword	_ZN39_INTERNAL_70f4a7bd_4_k_cu_9ecbb460_49604cute7productE
	.align		8
        /*0060*/ 	.dword	_ZN39_INTERNAL_70f4a7bd_4_k_cu_9ecbb460_49604cute1_E
	.align		8
        /*0068*/ 	.dword	$str$22
	.align		8
        /*0070*/ 	.dword	$str$23


//--------------------- .text._ZN7cutlass13device_kernelINS_4gemm6kernel13GemmUniversalIN4cute5tupleIJiiiiEEENS1_10collective13CollectiveMmaINS1_34MainloopSm90TmaGmmaWarpSpecializedILi5ENS5_IJNS4_1CILi1EEENSA_ILi2EEESB_EEENS1_35KernelTmaWarpSpecializedCooperativeEEENS5_IJNSA_ILi128EEESG_NSA_ILi64EEEEEEaNS5_IJlSB_lEEEaSJ_NS4_8TiledMMAINS4_8MMA_AtomIJNS4_4SM904GMMA27MMA_64x128x32_S32S8S8_SS_TNEEEENS4_6LayoutINS5_IJSC_SB_SB_EEENS5_IJSB_NSA_ILi0EEESS_EEEEENS5_IJNS4_10UnderscoreESV_SV_EEEEENS4_23SM90_TMA_LOAD_MULTICASTENS4_14ComposedLayoutINS4_7SwizzleILi2ELi4ELi3EEENS4_18smem_ptr_flag_bitsILi8EEENSQ_INS5_IJNSA_ILi8EEESH_EEENS5_IJSH_SB_EEEEEEEvNS4_8identityENS4_13SM90_TMA_LOADES18_vS19_EENS_8epilogue10collective6detail29Sm90TmaWarpSpecializedAdapterINS1D_15DefaultEpilogueIaSJ_SJ_NS1C_6thread17LinearCombinationIaLi1EiiLNS1H_9ScaleType4KindE0ELNS_15FloatRoundStyleE2EaEENS1_15EpilogueDefaultEEEEEvvEEEEvNT_6ParamsE --------------------------
	.section	.text._ZN7cutlass13device_kernelINS_4gemm6kernel13GemmUniversalIN4cute5tupleIJiiiiEEENS1_10collective13CollectiveMmaINS1_34MainloopSm90TmaGmmaWarpSpecializedILi5ENS5_IJNS4_1CILi1EEENSA_ILi2EEESB_EEENS1_35KernelTmaWarpSpecializedCooperativeEEENS5_IJNSA_ILi128EEESG_NSA_ILi64EEEEEEaNS5_IJlSB_lEEEaSJ_NS4_8TiledMMAINS4_8MMA_AtomIJNS4_4SM904GMMA27MMA_64x128x32_S32S8S8_SS_TNEEEENS4_6LayoutINS5_IJSC_SB_SB_EEENS5_IJSB_NSA_ILi0EEESS_EEEEENS5_IJNS4_10UnderscoreESV_SV_EEEEENS4_23SM90_TMA_LOAD_MULTICASTENS4_14ComposedLayoutINS4_7SwizzleILi2ELi4ELi3EEENS4_18smem_ptr_flag_bitsILi8EEENSQ_INS5_IJNSA_ILi8EEESH_EEENS5_IJSH_SB_EEEEEEEvNS4_8identityENS4_13SM90_TMA_LOADES18_vS19_EENS_8epilogue10collective6detail29Sm90TmaWarpSpecializedAdapterINS1D_15DefaultEpilogueIaSJ_SJ_NS1C_6thread17LinearCombinationIaLi1EiiLNS1H_9ScaleType4KindE0ELNS_15FloatRoundStyleE2EaEENS1_15EpilogueDefaultEEEEEvvEEEEvNT_6ParamsE,"ax",@progbits
	.align	128
.text._ZN7cutlass13device_kernelINS_4gemm6kernel13GemmUniversalIN4cute5tupleIJiiiiEEENS1_10collective13CollectiveMmaINS1_34MainloopSm90TmaGmmaWarpSpecializedILi5ENS5_IJNS4_1CILi1EEENSA_ILi2EEESB_EEENS1_35KernelTmaWarpSpecializedCooperativeEEENS5_IJNSA_ILi128EEESG_NSA_ILi64EEEEEEaNS5_IJlSB_lEEEaSJ_NS4_8TiledMMAINS4_8MMA_AtomIJNS4_4SM904GMMA27MMA_64x128x32_S32S8S8_SS_TNEEEENS4_6LayoutINS5_IJSC_SB_SB_EEENS5_IJSB_NSA_ILi0EEESS_EEEEENS5_IJNS4_10UnderscoreESV_SV_EEEEENS4_23SM90_TMA_LOAD_MULTICASTENS4_14ComposedLayoutINS4_7SwizzleILi2ELi4ELi3EEENS4_18smem_ptr_flag_bitsILi8EEENSQ_INS5_IJNSA_ILi8EEESH_EEENS5_IJSH_SB_EEEEEEEvNS4_8identityENS4_13SM90_TMA_LOADES18_vS19_EENS_8epilogue10collective6detail29Sm90TmaWarpSpecializedAdapterINS1D_15DefaultEpilogueIaSJ_SJ_NS1C_6thread17LinearCombinationIaLi1EiiLNS1H_9ScaleType4KindE0ELNS_15FloatRoundStyleE2EaEENS1_15EpilogueDefaultEEEEEvvEEEEvNT_6ParamsE:
        .type           _ZN7cutlass13device_kernelINS_4gemm6kernel13GemmUniversalIN4cute5tupleIJiiiiEEENS1_10collective13CollectiveMmaINS1_34MainloopSm90TmaGmmaWarpSpecializedILi5ENS5_IJNS4_1CILi1EEENSA_ILi2EEESB_EEENS1_35KernelTmaWarpSpecializedCooperativeEEENS5_IJNSA_ILi128EEESG_NSA_ILi64EEEEEEaNS5_IJlSB_lEEEaSJ_NS4_8TiledMMAINS4_8MMA_AtomIJNS4_4SM904GMMA27MMA_64x128x32_S32S8S8_SS_TNEEEENS4_6LayoutINS5_IJSC_SB_SB_EEENS5_IJSB_NSA_ILi0EEESS_EEEEENS5_IJNS4_10UnderscoreESV_SV_EEEEENS4_23SM90_TMA_LOAD_MULTICASTENS4_14ComposedLayoutINS4_7SwizzleILi2ELi4ELi3EEENS4_18smem_ptr_flag_bitsILi8EEENSQ_INS5_IJNSA_ILi8EEESH_EEENS5_IJSH_SB_EEEEEEEvNS4_8identityENS4_13SM90_TMA_LOADES18_vS19_EENS_8epilogue10collective6detail29Sm90TmaWarpSpecializedAdapterINS1D_15DefaultEpilogueIaSJ_SJ_NS1C_6thread17LinearCombinationIaLi1EiiLNS1H_9ScaleType4KindE0ELNS_15FloatRoundStyleE2EaEENS1_15EpilogueDefaultEEEEEvvEEEEvNT_6ParamsE,@function
        .size           _ZN7cutlass13device_kernelINS_4gemm6kernel13GemmUniversalIN4cute5tupleIJiiiiEEENS1_10collective13CollectiveMmaINS1_34MainloopSm90TmaGmmaWarpSpecializedILi5ENS5_IJNS4_1CILi1EEENSA_ILi2EEESB_EEENS1_35KernelTmaWarpSpecializedCooperativeEEENS5_IJNSA_ILi128EEESG_NSA_ILi64EEEEEEaNS5_IJlSB_lEEEaSJ_NS4_8TiledMMAINS4_8MMA_AtomIJNS4_4SM904GMMA27MMA_64x128x32_S32S8S8_SS_TNEEEENS4_6LayoutINS5_IJSC_SB_SB_EEENS5_IJSB_NSA_ILi0EEESS_EEEEENS5_IJNS4_10UnderscoreESV_SV_EEEEENS4_23SM90_TMA_LOAD_MULTICASTENS4_14ComposedLayoutINS4_7SwizzleILi2ELi4ELi3EEENS4_18smem_ptr_flag_bitsILi8EEENSQ_INS5_IJNSA_ILi8EEESH_EEENS5_IJSH_SB_EEEEEEEvNS4_8identityENS4_13SM90_TMA_LOADES18_vS19_EENS_8epilogue10collective6detail29Sm90TmaWarpSpecializedAdapterINS1D_15DefaultEpilogueIaSJ_SJ_NS1C_6thread17LinearCombinationIaLi1EiiLNS1H_9ScaleType4KindE0ELNS_15FloatRoundStyleE2EaEENS1_15EpilogueDefaultEEEEEvvEEEEvNT_6ParamsE,(.L_x_205 - _ZN7cutlass13device_kernelINS_4gemm6kernel13GemmUniversalIN4cute5tupleIJiiiiEEENS1_10collective13CollectiveMmaINS1_34MainloopSm90TmaGmmaWarpSpecializedILi5ENS5_IJNS4_1CILi1EEENSA_ILi2EEESB_EEENS1_35KernelTmaWarpSpecializedCooperativeEEENS5_IJNSA_ILi128EEESG_NSA_ILi64EEEEEEaNS5_IJlSB_lEEEaSJ_NS4_8TiledMMAINS4_8MMA_AtomIJNS4_4SM904GMMA27MMA_64x128x32_S32S8S8_SS_TNEEEENS4_6LayoutINS5_IJSC_SB_SB_EEENS5_IJSB_NSA_ILi0EEESS_EEEEENS5_IJNS4_10UnderscoreESV_SV_EEEEENS4_23SM90_TMA_LOAD_MULTICASTENS4_14ComposedLayoutINS4_7SwizzleILi2ELi4ELi3EEENS4_18smem_ptr_flag_bitsILi8EEENSQ_INS5_IJNSA_ILi8EEESH_EEENS5_IJSH_SB_EEEEEEEvNS4_8identityENS4_13SM90_TMA_LOADES18_vS19_EENS_8epilogue10collective6detail29Sm90TmaWarpSpecializedAdapterINS1D_15DefaultEpilogueIaSJ_SJ_NS1C_6thread17LinearCombinationIaLi1EiiLNS1H_9ScaleType4KindE0ELNS_15FloatRoundStyleE2EaEENS1_15EpilogueDefaultEEEEEvvEEEEvNT_6ParamsE)
        .other          _ZN7cutlass13device_kernelINS_4gemm6kernel13GemmUniversalIN4cute5tupleIJiiiiEEENS1_10collective13CollectiveMmaINS1_34MainloopSm90TmaGmmaWarpSpecializedILi5ENS5_IJNS4_1CILi1EEENSA_ILi2EEESB_EEENS1_35KernelTmaWarpSpecializedCooperativeEEENS5_IJNSA_ILi128EEESG_NSA_ILi64EEEEEEaNS5_IJlSB_lEEEaSJ_NS4_8TiledMMAINS4_8MMA_AtomIJNS4_4SM904GMMA27MMA_64x128x32_S32S8S8_SS_TNEEEENS4_6LayoutINS5_IJSC_SB_SB_EEENS5_IJSB_NSA_ILi0EEESS_EEEEENS5_IJNS4_10UnderscoreESV_SV_EEEEENS4_23SM90_TMA_LOAD_MULTICASTENS4_14ComposedLayoutINS4_7SwizzleILi2ELi4ELi3EEENS4_18smem_ptr_flag_bitsILi8EEENSQ_INS5_IJNSA_ILi8EEESH_EEENS5_IJSH_SB_EEEEEEEvNS4_8identityENS4_13SM90_TMA_LOADES18_vS19_EENS_8epilogue10collective6detail29Sm90TmaWarpSpecializedAdapterINS1D_15DefaultEpilogueIaSJ_SJ_NS1C_6thread17LinearCombinationIaLi1EiiLNS1H_9ScaleType4KindE0ELNS_15FloatRoundStyleE2EaEENS1_15EpilogueDefaultEEEEEvvEEEEvNT_6ParamsE,@"STO_CUDA_ENTRY STV_DEFAULT"
_ZN7cutlass13device_kernelINS_4gemm6kernel13GemmUniversalIN4cute5tupleIJiiiiEEENS1_10collective13CollectiveMmaINS1_34MainloopSm90TmaGmmaWarpSpecializedILi5ENS5_IJNS4_1CILi1EEENSA_ILi2EEESB_EEENS1_35KernelTmaWarpSpecializedCooperativeEEENS5_IJNSA_ILi128EEESG_NSA_ILi64EEEEEEaNS5_IJlSB_lEEEaSJ_NS4_8TiledMMAINS4_8MMA_AtomIJNS4_4SM904GMMA27MMA_64x128x32_S32S8S8_SS_TNEEEENS4_6LayoutINS5_IJSC_SB_SB_EEENS5_IJSB_NSA_ILi0EEESS_EEEEENS5_IJNS4_10UnderscoreESV_SV_EEEEENS4_23SM90_TMA_LOAD_MULTICASTENS4_14ComposedLayoutINS4_7SwizzleILi2ELi4ELi3EEENS4_18smem_ptr_flag_bitsILi8EEENSQ_INS5_IJNSA_ILi8EEESH_EEENS5_IJSH_SB_EEEEEEEvNS4_8identityENS4_13SM90_TMA_LOADES18_vS19_EENS_8epilogue10collective6detail29Sm90TmaWarpSpecializedAdapterINS1D_15DefaultEpilogueIaSJ_SJ_NS1C_6thread17LinearCombinationIaLi1EiiLNS1H_9ScaleType4KindE0ELNS_15FloatRoundStyleE2EaEENS1_15EpilogueDefaultEEEEEvvEEEEvNT_6ParamsE:
[----:B------:R-:W0:Y:S01]  /*0000*/  LDC R1, c[0x0][0x28] ;  /* 0x00000a00ff017b82 */ /* 0x000e220000000800 */
[----:B------:R-:W1:Y:S01]  /*0010*/  S2R R18, SR_TID.X ;  /* 0x0000000000127919 */ /* 0x000e620000002100 */
[----:B------:R-:W-:Y:S01]  /*0020*/  ELECT P0, URZ, PT ;  /* 0x00000000003f782f */ /* 0x000fe20003800000 */
[----:B------:R-:W-:Y:S01]  /*0030*/  BSSY B0, `(.L_x_0) ;  /* 0x000000f000007945 */ /* 0x000fe20003800000 */
[--C-:B-1----:R-:W-:Y:S02]  /*0040*/  SHF.R.U32.HI R0, RZ, 0x5, R18.reuse ;  /* 0x00000005ff007819 */ /* 0x102fe40000011612 */
[----:B------:R-:W-:-:S03]  /*0050*/  SHF.R.U32.HI R3, RZ, 0x7, R18 ;  /* 0x00000007ff037819 */ /* 0x000fc60000011612 */
[----:B------:R-:W1:Y:S04]  /*0060*/  SHFL.IDX PT, R2, R0, RZ, 0x1f ;  /* 0x00001fff00027589 */ /* 0x000e6800000e0000 */
[----:B------:R2:W3:Y:S01]  /*0070*/  SHFL.IDX PT, R5, R3, RZ, 0x1f ;  /* 0x00001fff03057589 */ /* 0x0004e200000e0000 */
[----:B-1----:R-:W-:-:S13]  /*0080*/  ISETP.NE.OR P0, PT, R2, RZ, !P0 ;  /* 0x000000ff0200720c */ /* 0x002fda0004705670 */
[----:B0-23--:R-:W-:Y:S05]  /*0090*/  @P0 BRA `(.L_x_1) ;  /* 0x0000000000200947 */ /* 0x00dfea0003800000 */
[----:B------:R-:W-:Y:S02]  /*00a0*/  ULDC.64 UR4, c[0x0][0x198] ;  /* 0x0000660000047ab9 */ /* 0x000fe40000000a00 */
[----:B------:R-:W-:Y:S02]  /*00b0*/  UIADD3 UR6, UP0, UR4, 0xf0, URZ ;  /* 0x000000f004067890 */ /* 0x000fe4000ff1e03f */
[----:B------:R-:W-:Y:S02]  /*00c0*/  UIADD3 UR4, UP1, UR4, 0x1f0, URZ ;  /* 0x000001f004047890 */ /* 0x000fe4000ff3e03f */
[----:B------:R-:W-:Y:S02]  /*00d0*/  UIADD3.X UR7, URZ, UR5, URZ, UP0, !UPT ;  /* 0x000000053f077290 */ /* 0x000fe400087fe43f */
[----:B------:R-:W-:-:S07]  /*00e0*/  UIADD3.X UR5, URZ, UR5, URZ, UP1, !UPT ;  /* 0x000000053f057290 */ /* 0x000fce0008ffe43f */
[----:B------:R0:W-:Y:S02]  /*00f0*/  UTMACCTL.PF [UR6] ;  /* 0x00000000060079b9 */ /* 0x0001e40008040000 */
[----:B------:R0:W-:Y:S02]  /*0100*/  UTMACCTL.PF [UR4] ;  /* 0x00000000040079b9 */ /* 0x0001e40008040000 */
[----:B0-----:R-:W-:Y:S01]  /*0110*/  NOP ;  /* 0x0000000000007918 */ /* 0x001fe20000000000 */
.L_x_1:
[----:B------:R-:W-:Y:S05]  /*0120*/  BSYNC B0 ;  /* 0x0000000000007941 */ /* 0x000fea0003800000 */
.L_x_0:
[----:B------:R-:W0:Y:S02]  /*0130*/  SHFL.IDX PT, R3, R0, RZ, 0x1f ;  /* 0x00001fff00037589 */ /* 0x000e2400000e0000 */
[----:B0-----:R-:W-:-:S13]  /*0140*/  ISETP.NE.AND P0, PT, R3, RZ, PT ;  /* 0x000000ff0300720c */ /* 0x001fda0003f05270 */
[----:B------:R-:W-:Y:S05]  /*0150*/  @P0 BRA `(.L_x_2) ;  /* 0x0000000000600947 */ /* 0x000fea0003800000 */
[----:B------:R-:W0:Y:S01]  /*0160*/  S2UR UR8, SR_CgaCtaId ;  /* 0x00000000000879c3 */ /* 0x000e220000008800 */
[----:B------:R-:W-:Y:S01]  /*0170*/  UMOV UR4, 0x400 ;  /* 0x0000040000047882 */ /* 0x000fe20000000000 */
[----:B------:R-:W-:Y:S01]  /*0180*/  UMOV UR5, 0x1 ;  /* 0x0000000100057882 */ /* 0x000fe20000000000 */
[----:B------:R-:W-:Y:S01]  /*0190*/  UMOV UR6, 0x4 ;  /* 0x0000000400067882 */ /* 0x000fe20000000000 */
[----:B------:R-:W-:Y:S01]  /*01a0*/  ELECT P0, URZ, PT ;  /* 0x00000000003f782f */ /* 0x000fe20003800000 */
[----:B------:R-:W-:-:S04]  /*01b0*/  UIADD3 UR6, -UR6, 0x100000, URZ ;  /* 0x0010000006067890 */ /* 0x000fc8000fffe13f */
[----:B------:R-:W-:Y:S02]  /*01c0*/  USHF.L.U32 UR7, UR6, 0xb, URZ ;  /* 0x0000000b06077899 */ /* 0x000fe4000800063f */
[----:B------:R-:W-:Y:S02]  /*01d0*/  USHF.L.U32 UR6, UR6, 0x1, URZ ;  /* 0x0000000106067899 */ /* 0x000fe4000800063f */
[----:B0-----:R-:W-:Y:S02]  /*01e0*/  ULEA UR8, UR8, UR4, 0x18 ;  /* 0x0000000408087291 */ /* 0x001fe4000f8ec03f */
[----:B------:R-:W-:-:S04]  /*01f0*/  UIADD3 UR4, -UR5, 0x100000, URZ ;  /* 0x0010000005047890 */ /* 0x000fc8000fffe13f */
[----:B------:R-:W-:Y:S02]  /*0200*/  USHF.L.U32 UR5, UR4, 0xb, URZ ;  /* 0x0000000b04057899 */ /* 0x000fe4000800063f */
[----:B------:R-:W-:Y:S01]  /*0210*/  USHF.L.U32 UR4, UR4, 0x1, URZ ;  /* 0x0000000104047899 */ /* 0x000fe2000800063f */
[----:B------:R-:W0:Y:S11]  /*0220*/  FENCE.VIEW.ASYNC.S ;  /* 0x00000000000073c6 */ /* 0x000e360000000000 */
[----:B0-----:R0:W1:Y:S01]  /*0230*/  SYNCS.EXCH.64 URZ, [UR8], UR4 ;  /* 0x00000004083f75b2 */ /* 0x0010620008000100 */
[----:B------:R0:W2:Y:S01]  /*0240*/  SYNCS.EXCH.64 URZ, [UR8+0x28], UR6 ;  /* 0x00002806083f75b2 */ /* 0x0000a20008000100 */
[----:B------:R0:W3:Y:S01]  /*0250*/  SYNCS.EXCH.64 URZ, [UR8+0x8], UR4 ;  /* 0x00000804083f75b2 */ /* 0x0000e20008000100 */
[----:B------:R0:W4:Y:S01]  /*0260*/  SYNCS.EXCH.64 URZ, [UR8+0x30], UR6 ;  /* 0x00003006083f75b2 */ /* 0x0001220008000100 */
[----:B------:R0:W0:Y:S01]  /*0270*/  SYNCS.EXCH.64 URZ, [UR8+0x10], UR4 ;  /* 0x00001004083f75b2 */ /* 0x0000220008000100 */
[----:B------:R0:W0:Y:S01]  /*0280*/  SYNCS.EXCH.64 URZ, [UR8+0x38], UR6 ;  /* 0x00003806083f75b2 */ /* 0x0000220008000100 */
[----:B------:R0:W0:Y:S01]  /*0290*/  SYNCS.EXCH.64 URZ, [UR8+0x18], UR4 ;  /* 0x00001804083f75b2 */ /* 0x0000220008000100 */
[----:B------:R0:W0:Y:S01]  /*02a0*/  SYNCS.EXCH.64 URZ, [UR8+0x40], UR6 ;  /* 0x00004006083f75b2 */ /* 0x0000220008000100 */
[----:B------:R0:W0:Y:S01]  /*02b0*/  SYNCS.EXCH.64 URZ, [UR8+0x20], UR4 ;  /* 0x00002004083f75b2 */ /* 0x0000220008000100 */
[----:B------:R0:W0:Y:S01]  /*02c0*/  SYNCS.EXCH.64 URZ, [UR8+0x48], UR6 ;  /* 0x00004806083f75b2 */ /* 0x0000220008000100 */
[----:B------:R-:W-:Y:S01]  /*02d0*/  NOP ;  /* 0x0000000000007918 */ /* 0x000fe20000000000 */
.L_x_2:
[----:B------:R-:W-:Y:S01]  /*02e0*/  SHF.R.S32.HI R7, RZ, 0x1f, R18 ;  /* 0x0000001fff077819 */ /* 0x000fe20000011412 */
[----:B------:R-:W5:Y:S01]  /*02f0*/  SHFL.IDX PT, R0, R0, RZ, 0x1f ;  /* 0x00001fff00007589 */ /* 0x000f6200000e0000 */
[----:B0-----:R-:W0:Y:S01]  /*0300*/  S2UR UR8, SR_CTAID.X ;  /* 0x00000000000879c3 */ /* 0x001e220000002500 */
[----:B------:R-:W-:Y:S02]  /*0310*/  ELECT P0, URZ, PT ;  /* 0x00000000003f782f */ /* 0x000fe40003800000 */
[----:B------:R-:W-:Y:S01]  /*0320*/  LEA.HI R7, R7, R18, RZ, 0x7 ;  /* 0x0000001207077211 */ /* 0x000fe200078f38ff */
[----:B------:R-:W1:Y:S01]  /*0330*/  S2R R4, SR_CTAID.Y ;  /* 0x0000000000047919 */ /* 0x000e620000002600 */
[----:B------:R-:W-:Y:S01]  /*0340*/  ULDC UR4, c[0x0][0x154] ;  /* 0x0000550000047ab9 */ /* 0x000fe20000000800 */
[----:B------:R-:W-:Y:S01]  /*0350*/  NOP ;  /* 0x0000000000007918 */ /* 0x000fe20000000000 */
[----:B------:R-:W-:Y:S01]  /*0360*/  LOP3.LUT R7, R7, 0xffffff80, RZ, 0xc0, !PT ;  /* 0xffffff8007077812 */ /* 0x000fe200078ec0ff */
[----:B------:R-:W-:Y:S01]  /*0370*/  NOP ;  /* 0x0000000000007918 */ /* 0x000fe20000000000 */
[----:B------:R-:W2:Y:S03]  /*0380*/  LDC R12, c[0x0][0x140] ;  /* 0x00005000ff0c7b82 */ /* 0x000ea60000000800 */
[----:B------:R-:W-:-:S05]  /*0390*/  IMAD.IADD R7, R18, 0x1, -R7 ;  /* 0x0000000112077824 */ /* 0x000fca00078e0a07 */
[----:B------:R-:W-:Y:S02]  /*03a0*/  SHF.R.S32.HI R6, RZ, 0x1f, R7 ;  /* 0x0000001fff067819 */ /* 0x000fe40000011407 */
[----:B------:R-:W-:Y:S02]  /*03b0*/  LOP3.LUT P2, RZ, R7, 0x7, RZ, 0xc0, !PT ;  /* 0x0000000707ff7812 */ /* 0x000fe4000784c0ff */
[----:B------:R-:W-:Y:S02]  /*03c0*/  LEA.HI R6, R6, R7, RZ, 0x3 ;  /* 0x0000000706067211 */ /* 0x000fe400078f18ff */
[----:B-----5:R-:W-:Y:S02]  /*03d0*/  ISETP.NE.OR P0, PT, R0, RZ, !P0 ;  /* 0x000000ff0000720c */ /* 0x020fe40004705670 */
[--C-:B------:R-:W-:Y:S02]  /*03e0*/  SHF.R.S32.HI R0, RZ, 0x3, R6.reuse ;  /* 0x00000003ff007819 */ /* 0x100fe40000011406 */
[----:B------:R-:W-:-:S02]  /*03f0*/  SHF.R.S32.HI R9, RZ, 0x1f, R6 ;  /* 0x0000001fff097819 */ /* 0x000fc40000011406 */
[----:B------:R-:W-:Y:S02]  /*0400*/  SHF.R.S32.HI R6, RZ, 0x1f, R3 ;  /* 0x0000001fff067819 */ /* 0x000fe40000011403 */
[----:B------:R-:W-:Y:S02]  /*0410*/  LEA.HI R9, R9, R0, RZ, 0x2 ;  /* 0x0000000009097211 */ /* 0x000fe400078f10ff */
[----:B------:R-:W-:Y:S02]  /*0420*/  LEA.HI R6, R6, R3, RZ, 0x2 ;  /* 0x0000000306067211 */ /* 0x000fe400078f10ff */
[----:B-1----:R-:W-:Y:S01]  /*0430*/  I2FP.F32.U32 R8, R4 ;  /* 0x0000000400087245 */ /* 0x002fe20000201000 */
[----:B------:R-:W-:Y:S01]  /*0440*/  VOTEU.ALL UP0, P0 ;  /* 0x00000000003f7886 */ /* 0x000fe20000000000 */
[----:B------:R-:W-:Y:S01]  /*0450*/  LOP3.LUT R6, R6, 0x3ffffffc, RZ, 0xc0, !PT ;  /* 0x3ffffffc06067812 */ /* 0x000fe200078ec0ff */
[----:B------:R-:W-:Y:S01]  /*0460*/  VOTEU.ALL UP1, P0 ;  /* 0x00000000003f7886 */ /* 0x000fe20000020000 */
[----:B------:R-:W-:Y:S01]  /*0470*/  LOP3.LUT R9, R9, 0xfffffffc, RZ, 0xc0, !PT ;  /* 0xfffffffc09097812 */ /* 0x000fe200078ec0ff */
[----:B------:R-:W-:Y:S01]  /*0480*/  FMUL R10, R8, UR4 ;  /* 0x00000004080a7c20 */ /* 0x000fe20008400000 */
[----:B------:R-:W1:Y:S01]  /*0490*/  @!UP0 S2UR UR7, SR_CgaCtaId ;  /* 0x00000000000789c3 */ /* 0x000e620000008800 */
[----:B------:R-:W-:Y:S01]  /*04a0*/  IMAD.IADD R11, R3, 0x1, -R6 ;  /* 0x00000001030b7824 */ /* 0x000fe200078e0a06 */
[----:B0-----:R-:W-:Y:S01]  /*04b0*/  I2FP.F32.U32 R6, UR8 ;  /* 0x0000000800067c45 */ /* 0x001fe20008201000 */
[----:B------:R-:W-:Y:S01]  /*04c0*/  IMAD.IADD R0, R0, 0x1, -R9 ;  /* 0x0000000100007824 */ /* 0x000fe200078e0a09 */
[----:B------:R-:W-:Y:S01]  /*04d0*/  ULDC UR4, c[0x0][0x150] ;  /* 0x0000540000047ab9 */ /* 0x000fe20000000800 */
[----:B------:R-:W0:Y:S01]  /*04e0*/  F2I.U32.TRUNC.NTZ R10, R10 ;  /* 0x0000000a000a7305 */ /* 0x000e22000020f000 */
[----:B------:R-:W-:Y:S01]  /*04f0*/  SHF.R.S32.HI R3, RZ, 0x1f, R2 ;  /* 0x0000001fff037819 */ /* 0x000fe20000011402 */
[----:B------:R-:W-:Y:S01]  /*0500*/  FMUL R6, R6, UR4 ;  /* 0x0000000406067c20 */ /* 0x000fe20008400000 */
[----:B------:R-:W5:Y:S01]  /*0510*/  LDC R9, c[0x0][0x148] ;  /* 0x00005200ff097b82 */ /* 0x000f620000000800 */
[----:B------:R-:W-:Y:S01]  /*0520*/  IMAD R11, R11, 0x4, R0 ;  /* 0x000000040b0b7824 */ /* 0x000fe200078e0200 */
[----:B------:R-:W-:Y:S01]  /*0530*/  LEA.HI R3, R3, R2, RZ, 0x2 ;  /* 0x0000000203037211 */ /* 0x000fe200078f10ff */
[----:B------:R-:W-:Y:S01]  /*0540*/  UMOV UR4, 0x20 ;  /* 0x0000002000047882 */ /* 0x000fe20000000000 */
[----:B------:R-:W-:Y:S01]  /*0550*/  @!UP0 UMOV UR6, 0x400 ;  /* 0x0000040000068882 */ /* 0x000fe20000000000 */
[----:B------:R-:W3:Y:S01]  /*0560*/  F2I.U32.TRUNC.NTZ R6, R6 ;  /* 0x0000000600067305 */ /* 0x000ee2000020f000 */
[----:B------:R-:W-:Y:S01]  /*0570*/  LOP3.LUT R3, R3, 0xfffffffc, RZ, 0xc0, !PT ;  /* 0xfffffffc03037812 */ /* 0x000fe200078ec0ff */
[----:B------:R-:W-:Y:S01]  /*0580*/  IMAD.SHL.U32 R22, R11, 0x4, RZ ;  /* 0x000000040b167824 */ /* 0x000fe200078e00ff */
[----:B------:R-:W4:Y:S01]  /*0590*/  LDC R8, c[0x0][0x144] ;  /* 0x00005100ff087b82 */ /* 0x000f220000000800 */
[----:B------:R-:W-:-:S04]  /*05a0*/  @!UP0 UIADD3 UR4, -UR4, 0x100000, URZ ;  /* 0x0010000004048890 */ /* 0x000fc8000fffe13f */
[----:B------:R-:W-:Y:S02]  /*05b0*/  @!UP0 USHF.L.U32 UR5, UR4, 0xb, URZ ;  /* 0x0000000b04058899 */ /* 0x000fe4000800063f */
[----:B------:R-:W-:Y:S01]  /*05c0*/  @!UP0 USHF.L.U32 UR4, UR4, 0x1, URZ ;  /* 0x0000000104048899 */ /* 0x000fe2000800063f */
[----:B--2---:R-:W-:Y:S01]  /*05d0*/  ISETP.EQ.U32.AND P3, PT, R12, 0x1, PT ;  /* 0x000000010c00780c */ /* 0x004fe20003f62070 */
[----:B------:R-:W-:Y:S01]  /*05e0*/  IMAD.IADD R0, R2, 0x1, -R3 ;  /* 0x0000000102007824 */ /* 0x000fe200078e0a03 */
[----:B------:R-:W-:Y:S01]  /*05f0*/  LOP3.LUT R22, R11, 0xc, R22, 0x78, !PT ;  /* 0x0000000c0b167812 */ /* 0x000fe200078e7816 */
[----:B0-----:R-:W-:Y:S01]  /*0600*/  IMAD.MOV R14, RZ, RZ, -R10 ;  /* 0x000000ffff0e7224 */ /* 0x001fe200078e0a0a */
[----:B-1----:R-:W-:Y:S02]  /*0610*/  @!UP0 ULEA UR6, UR7, UR6, 0x18 ;  /* 0x0000000607068291 */ /* 0x002fe4000f8ec03f */
[----:B------:R-:W-:Y:S01]  /*0620*/  ISETP.NE.AND P1, PT, R0, 0x3, PT ;  /* 0x000000030000780c */ /* 0x000fe20003f25270 */
[----:B------:R-:W-:Y:S01]  /*0630*/  VOTEU.ALL UP0, P0 ;  /* 0x00000000003f7886 */ /* 0x000fe20000000000 */
[----:B------:R-:W-:Y:S01]  /*0640*/  ISETP.LT.U32.AND P0, PT, R22, 0x2, !P2 ;  /* 0x000000021600780c */ /* 0x000fe20005701070 */
[----:B---3--:R-:W-:Y:S01]  /*0650*/  IMAD.MOV R3, RZ, RZ, -R6 ;  /* 0x000000ffff037224 */ /* 0x008fe200078e0a06 */
[----:B------:R-:W-:-:S02]  /*0660*/  ISETP.EQ.OR P1, PT, R0, RZ, !P1 ;  /* 0x000000ff0000720c */ /* 0x000fc40004f22670 */
[----:B------:R-:W-:Y:S01]  /*0670*/  ISETP.NE.AND P2, PT, R5, RZ, PT ;  /* 0x000000ff0500720c */ /* 0x000fe20003f45270 */
[----:B-----5:R-:W-:Y:S01]  /*0680*/  IMAD R7, R9, R14, R4 ;  /* 0x0000000e09077224 */ /* 0x020fe200078e0204 */
[----:B------:R-:W-:Y:S01]  /*0690*/  ISETP.EQ.AND P1, PT, R5, RZ, P1 ;  /* 0x000000ff0500720c */ /* 0x000fe20000f22270 */
[----:B------:R-:W0:Y:S02]  /*06a0*/  FENCE.VIEW.ASYNC.S ;  /* 0x00000000000073c6 */ /* 0x000e240000000000 */
[----:B0-----:R0:W1:Y:S01]  /*06b0*/  @!UP0 SYNCS.EXCH.64 URZ, [UR6+0x60], UR4 ;  /* 0x00006004063f85b2 */ /* 0x0010620008000100 */
[----:B------:R-:W-:Y:S02]  /*06c0*/  ISETP.NE.AND P4, PT, R7, R22, PT ;  /* 0x000000160700720c */ /* 0x000fe40003f85270 */
[----:B------:R-:W-:Y:S01]  /*06d0*/  SEL R19, RZ, 0x1, !P1 ;  /* 0x00000001ff137807 */ /* 0x000fe20004800000 */
[----:B----4-:R-:W-:Y:S02]  /*06e0*/  IMAD R3, R8, R3, UR8 ;  /* 0x0000000808037e24 */ /* 0x010fe4000f8e0203 */
[----:B------:R-:W-:-:S03]  /*06f0*/  VIADD R8, R5, 0xffffffff ;  /* 0xffffffff05087836 */ /* 0x000fc60000000000 */
[----:B------:R-:W-:Y:S02]  /*0700*/  ISETP.EQ.OR P4, PT, R3, RZ, !P4 ;  /* 0x000000ff0300720c */ /* 0x000fe40006782670 */
[----:B------:R-:W-:Y:S02]  /*0710*/  ISETP.GE.U32.AND P5, PT, R8, 0x2, PT ;  /* 0x000000020800780c */ /* 0x000fe40003fa6070 */
[----:B------:R-:W-:Y:S02]  /*0720*/  PLOP3.LUT P0, PT, P0, P4, PT, 0x80, 0x0 ;  /* 0x000000000000781c */ /* 0x000fe40000709070 */
[----:B------:R-:W-:Y:S01]  /*0730*/  SEL R19, R19, 0x2, P5 ;  /* 0x0000000213137807 */ /* 0x000fe20002800000 */
[----:B------:R0:W2:Y:S01]  /*0740*/  @!UP1 SYNCS.EXCH.64 URZ, [UR6+0x68], UR4 ;  /* 0x00006804063f95b2 */ /* 0x0000a20008000100 */
[----:B------:R-:W-:Y:S01]  /*0750*/  P2R R91, PR, RZ, 0x1 ;  /* 0x00000001ff5b7803 */ /* 0x000fe20000000000 */
[----:B------:R-:W-:Y:S01]  /*0760*/  NOP ;  /* 0x0000000000007918 */ /* 0x000fe20000000000 */
[----:B------:R-:W-:Y:S07]  /*0770*/  @!P3 BRA `(.L_x_3) ;  /* 0x000000000008b947 */ /* 0x000fee0003800000 */
[----:B-12---:R-:W-:Y:S01]  /*0780*/  UCGABAR_ARV ;  /* 0x00000000000079c7 */ /* 0x006fe20008000000 */
[----:B------:R-:W-:Y:S05]  /*0790*/  BRA `(.L_x_4) ;  /* 0x0000000000047947 */ /* 0x000fea0003800000 */
.L_x_3:
[----:B-12---:R-:W-:Y:S01]  /*07a0*/  NOP ;  /* 0x0000000000007918 */ /* 0x006fe20000000000 */
.L_x_4:
[----:B------:R-:W1:Y:S01]  /*07b0*/  LDC R2, c[0x0][0x65c] ;  /* 0x00019700ff027b82 */ /* 0x000e620000000800 */
[----:B------:R-:W-:Y:S02]  /*07c0*/  IMAD.U32 R6, RZ, RZ, UR8 ;  /* 0x00000008ff067e24 */ /* 0x000fe4000f8e00ff */
[----:B------:R-:W-:Y:S01]  /*07d0*/  IMAD.MOV.U32 R7, RZ, RZ, RZ ;  /* 0x000000ffff077224 */ /* 0x000fe200078e00ff */
[----:B-1----:R-:W-:-:S04]  /*07e0*/  ISETP.NE.AND P1, PT, R2, 0x1, PT ;  /* 0x000000010200780c */ /* 0x002fc80003f25270 */
[----:B------:R-:W-:-:S09]  /*07f0*/  P2R R5, PR, RZ, 0x2 ;  /* 0x00000002ff057803 */ /* 0x000fd20000000000 */
[----:B------:R-:W1:Y:S01]  /*0800*/  @P1 LDC R17, c[0x0][0x10] ;  /* 0x00000400ff111b82 */ /* 0x000e620000000800 */
[----:B------:R-:W-:Y:S02]  /*0810*/  @P1 IMAD.MOV.U32 R5, RZ, RZ, RZ ;  /* 0x000000ffff051224 */ /* 0x000fe400078e00ff */
[----:B------:R-:W-:-:S05]  /*0820*/  @P1 IMAD.MOV.U32 R13, RZ, RZ, RZ ;  /* 0x000000ffff0d1224 */ /* 0x000fca00078e00ff */
[----:B------:R-:W2:Y:S01]  /*0830*/  @!P1 LDC R11, c[0x0][0xc] ;  /* 0x00000300ff0b9b82 */ /* 0x000ea20000000800 */
[----:B-1----:R-:W-:-:S04]  /*0840*/  @P1 IMAD.WIDE.U32 R16, R17, UR8, R4 ;  /* 0x0000000811101c25 */ /* 0x002fc8000f8e0004 */
[----:B------:R-:W-:Y:S02]  /*0850*/  @P1 IMAD.IADD R17, R17, 0x1, R13 ;  /* 0x0000000111111824 */ /* 0x000fe400078e020d */
[----:B--2---:R-:W-:-:S04]  /*0860*/  @!P1 IMAD.WIDE.U32 R6, R4, R11, R6 ;  /* 0x0000000b04069225 */ /* 0x004fc800078e0006 */
[----:B------:R-:W-:Y:S02]  /*0870*/  @!P1 IMAD.MOV.U32 R16, RZ, RZ, R6 ;  /* 0x000000ffff109224 */ /* 0x000fe400078e0006 */
[----:B------:R-:W-:Y:S01]  /*0880*/  @!P1 IMAD.MOV.U32 R17, RZ, RZ, R7 ;  /* 0x000000ffff119224 */ /* 0x000fe200078e0007 */
[----:B------:R-:W-:Y:S06]  /*0890*/  @!P3 BRA `(.L_x_5) ;  /* 0x00000000000cb947 */ /* 0x000fec0003800000 */
[----:B------:R-:W-:Y:S01]  /*08a0*/  UCGABAR_WAIT ;  /* 0x0000000000007dc7 */ /* 0x000fe20008000000 */
[----:B------:R-:W-:Y:S01]  /*08b0*/  CCTL.IVALL ;  /* 0x00000000ff00798f */ /* 0x000fe20002000000 */
[----:B------:R-:W-:Y:S05]  /*08c0*/  BRA `(.L_x_6) ;  /* 0x0000000000047947 */ /* 0x000fea0003800000 */
.L_x_5:
[----:B------:R-:W-:Y:S06]  /*08d0*/  BAR.SYNC.DEFER_BLOCKING 0x0 ;  /* 0x0000000000007b1d */ /* 0x000fec0000010000 */
.L_x_6:
[----:B------:R-:W-:Y:S05]  /*08e0*/  @!P2 BRA `(.L_x_7) ;  /* 0x0000004c0098a947 */ /* 0x000fea0003800000 */
[----:B------:R-:W-:-:S13]  /*08f0*/  ISETP.GT.U32.AND P0, PT, R8, 0x1, PT ;  /* 0x000000010800780c */ /* 0x000fda0003f04070 */
[----:B0-----:R-:W-:Y:S05]  /*0900*/  @P0 EXIT ;  /* 0x000000000000094d */ /* 0x001fea0003800000 */
[----:B------:R-:W-:Y:S01]  /*0910*/  ULDC.64 UR4, c[0x0][0x650] ;  /* 0x0001940000047ab9 */ /* 0x000fe20000000a00 */
[----:B------:R-:W-:Y:S01]  /*0920*/  PRMT R0, RZ, 0x7610, R0 ;  /* 0x00007610ff007816 */ /* 0x000fe20000000000 */
[----:B------:R-:W-:Y:S01]  /*0930*/  IMAD.MOV.U32 R92, RZ, RZ, -0x1 ;  /* 0xffffffffff5c7424 */ /* 0x000fe200078e00ff */
[----:B------:R-:W-:Y:S01]  /*0940*/  ISETP.GE.U32.AND P0, PT, R16, UR4, PT ;  /* 0x0000000410007c0c */ /* 0x000fe2000bf06070 */
[----:B------:R-:W-:Y:S02]  /*0950*/  IMAD.MOV.U32 R93, RZ, RZ, -0x1 ;  /* 0xffffffffff5d7424 */ /* 0x000fe400078e00ff */
[----:B------:R-:W-:Y:S01]  /*0960*/  IMAD.MOV.U32 R90, RZ, RZ, -0x1 ;  /* 0xffffffffff5a7424 */ /* 0x000fe200078e00ff */
[----:B------:R-:W-:-:S13]  /*0970*/  ISETP.GE.U32.AND.EX P0, PT, R17, UR5, PT, P0 ;  /* 0x0000000511007c0c */ /* 0x000fda000bf06100 */
[----:B------:R-:W-:Y:S05]  /*0980*/  @P0 BRA `(.L_x_8) ;  /* 0x0000000400280947 */ /* 0x000fea0003800000 */
[----:B------:R-:W0:Y:S01]  /*0990*/  LDC.64 R20, c[0x0][0x628] ;  /* 0x00018a00ff147b82 */ /* 0x000e220000000a00 */
[----:B------:R-:W-:Y:S02]  /*09a0*/  IMAD.MOV.U32 R6, RZ, RZ, R16 ;  /* 0x000000ffff067224 */ /* 0x000fe400078e0010 */
[----:B------:R-:W-:-:S05]  /*09b0*/  IMAD.MOV.U32 R7, RZ, RZ, R17 ;  /* 0x000000ffff077224 */ /* 0x000fca00078e0011 */
[----:B------:R-:W1:Y:S08]  /*09c0*/  LDC R0, c[0x0][0x630] ;  /* 0x00018c00ff007b82 */ /* 0x000e700000000800 */
[----:B------:R-:W2:Y:S01]  /*09d0*/  LDC.64 R24, c[0x0][0x620] ;  /* 0x00018800ff187b82 */ /* 0x000ea20000000a00 */
[----:B0-----:R-:W-:-:S04]  /*09e0*/  ISETP.NE.U32.AND P0, PT, R20, RZ, PT ;  /* 0x000000ff1400720c */ /* 0x001fc80003f05070 */
[----:B------:R-:W-:-:S13]  /*09f0*/  ISETP.NE.AND.EX P0, PT, R21, RZ, PT, P0 ;  /* 0x000000ff1500720c */ /* 0x000fda0003f05300 */
[----:B-12---:R-:W-:Y:S05]  /*0a00*/  @!P0 BRA `(.L_x_9) ;  /* 0x0000000000288947 */ /* 0x006fea0003800000 */
[----:B------:R-:W0:Y:S02]  /*0a10*/  LDC R13, c[0x0][0x634] ;  /* 0x00018d00ff0d7b82 */ /* 0x000e240000000800 */
[----:B0-----:R-:W-:-:S05]  /*0a20*/  IADD3 R13, P0, R16, R13, RZ ;  /* 0x0000000d100d7210 */ /* 0x001fca0007f1e0ff */
[----:B------:R-:W-:-:S04]  /*0a30*/  IMAD.X R15, RZ, RZ, R17, P0 ;  /* 0x000000ffff0f7224 */ /* 0x000fc800000e0611 */
[----:B------:R-:W-:-:S04]  /*0a40*/  IMAD.WIDE.U32 R6, R15, R20, RZ ;  /* 0x000000140f067225 */ /* 0x000fc800078e00ff */
[----:B------:R-:W-:-:S04]  /*0a50*/  IMAD.WIDE.U32 R10, P0, R13, R21, R6 ;  /* 0x000000150d0a7225 */ /* 0x000fc80007800006 */
[----:B------:R-:W-:-:S04]  /*0a60*/  IMAD.WIDE.U32 R6, R13, R20, RZ ;  /* 0x000000140d067225 */ /* 0x000fc800078e00ff */
[----:B------:R-:W-:Y:S01]  /*0a70*/  IMAD.X R13, RZ, RZ, RZ, P0 ;  /* 0x000000ffff0d7224 */ /* 0x000fe200000e06ff */
[----:B------:R-:W-:Y:S01]  /*0a80*/  IADD3 RZ, P0, R7, R10, RZ ;  /* 0x0000000a07ff7210 */ /* 0x000fe20007f1e0ff */
[----:B------:R-:W-:-:S04]  /*0a90*/  IMAD.MOV.U32 R12, RZ, RZ, R11 ;  /* 0x000000ffff0c7224 */ /* 0x000fc800078e000b */
[----:B------:R-:W-:-:S08]  /*0aa0*/  IMAD.WIDE.U32.X R6, R15, R21, R12, P0 ;  /* 0x000000150f067225 */ /* 0x000fd000000e040c */
.L_x_9:
[----:B------:R-:W0:Y:S01]  /*0ab0*/  LDC.64 R20, c[0x0][0x640] ;  /* 0x00019000ff147b82 */ /* 0x000e220000000a00 */
[--C-:B------:R-:W-:Y:S01]  /*0ac0*/  SHF.R.U64 R90, R6, R0, R7.reuse ;  /* 0x00000000065a7219 */ /* 0x100fe20000001207 */
[----:B------:R-:W-:Y:S01]  /*0ad0*/  IMAD R28, R9, R14, R4 ;  /* 0x0000000e091c7224 */ /* 0x000fe200078e0204 */
[----:B------:R-:W-:Y:S02]  /*0ae0*/  SHF.R.U32.HI R0, RZ, R0, R7 ;  /* 0x00000000ff007219 */ /* 0x000fe40000011607 */
[----:B------:R-:W-:-:S03]  /*0af0*/  IADD3 R5, P0, RZ, -R90, RZ ;  /* 0x8000005aff057210 */ /* 0x000fc60007f1e0ff */
[----:B------:R-:W1:Y:S02]  /*0b00*/  LDC R8, c[0x0][0x618] ;  /* 0x00018600ff087b82 */ /* 0x000e640000000800 */
[----:B------:R-:W-:-:S04]  /*0b10*/  IMAD.X R7, RZ, RZ, ~R0, P0 ;  /* 0x000000ffff077224 */ /* 0x000fc800000e0e00 */
[-C--:B------:R-:W-:Y:S02]  /*0b20*/  IMAD R0, R7, R24.reuse, RZ ;  /* 0x0000001807007224 */ /* 0x080fe400078e02ff */
[----:B------:R-:W2:Y:S01]  /*0b30*/  LDC R11, c[0x0][0x608] ;  /* 0x00018200ff0b7b82 */ /* 0x000ea20000000800 */
[----:B------:R-:W-:-:S04]  /*0b40*/  IMAD.WIDE.U32 R6, R5, R24, R16 ;  /* 0x0000001805067225 */ /* 0x000fc800078e0010 */
[----:B------:R-:W-:Y:S02]  /*0b50*/  IMAD R5, R5, R25, R0 ;  /* 0x0000001905057224 */ /* 0x000fe400078e0200 */
[----:B------:R-:W-:Y:S01]  /*0b60*/  IMAD.MOV.U32 R25, RZ, RZ, 0x1 ;  /* 0x00000001ff197424 */ /* 0x000fe200078e00ff */
[----:B------:R-:W3:Y:S01]  /*0b70*/  LDC R12, c[0x0][0x658] ;  /* 0x00019600ff0c7b82 */ /* 0x000ee20000000800 */
[----:B0-----:R-:W-:Y:S01]  /*0b80*/  ISETP.NE.U32.AND P0, PT, R20, RZ, PT ;  /* 0x000000ff1400720c */ /* 0x001fe20003f05070 */
[----:B------:R-:W-:Y:S02]  /*0b90*/  IMAD.IADD R5, R7, 0x1, R5 ;  /* 0x0000000107057824 */ /* 0x000fe400078e0205 */
[----:B------:R-:W-:Y:S01]  /*0ba0*/  IMAD.MOV.U32 R7, RZ, RZ, -0x1 ;  /* 0xffffffffff077424 */ /* 0x000fe200078e00ff */
[----:B------:R-:W-:-:S03]  /*0bb0*/  ISETP.NE.AND.EX P0, PT, R21, RZ, PT, P0 ;  /* 0x000000ff1500720c */ /* 0x000fc60003f05300 */
[----:B------:R-:W0:Y:S01]  /*0bc0*/  LDC R15, c[0x0][0x600] ;  /* 0x00018000ff0f7b82 */ /* 0x000e220000000800 */
[-CC-:B-1----:R-:W-:Y:S02]  /*0bd0*/  SHF.R.U64 R13, R6, R8.reuse, R5.reuse ;  /* 0x00000008060d7219 */ /* 0x182fe40000001205 */
[----:B------:R-:W-:-:S05]  /*0be0*/  SHF.R.U32.HI R0, RZ, R8, R5 ;  /* 0x00000008ff007219 */ /* 0x000fca0000011605 */
[----:B------:R-:W1:Y:S01]  /*0bf0*/  LDC R23, c[0x0][0x648] ;  /* 0x00019200ff177b82 */ /* 0x000e620000000800 */
[-CC-:B--2---:R-:W-:Y:S02]  /*0c00*/  SHF.R.U64 R27, R13, R11.reuse, R0.reuse ;  /* 0x0000000b0d1b7219 */ /* 0x184fe40000001200 */
[----:B------:R-:W-:-:S05]  /*0c10*/  SHF.R.U32.HI R5, RZ, R11, R0 ;  /* 0x0000000bff057219 */ /* 0x000fca0000011600 */
[----:B------:R-:W2:Y:S01]  /*0c20*/  LDC R24, c[0x0][0x638] ;  /* 0x00018e00ff187b82 */ /* 0x000ea20000000800 */
[-CC-:B---3--:R-:W-:Y:S02]  /*0c30*/  SHF.R.U64 R14, R27, R12.reuse, R5.reuse ;  /* 0x0000000c1b0e7219 */ /* 0x188fe40000001205 */
[-C--:B------:R-:W-:Y:S02]  /*0c40*/  SHF.L.U32 R0, R7, R12.reuse, RZ ;  /* 0x0000000c07007219 */ /* 0x080fe400000006ff */
[----:B------:R-:W-:Y:S01]  /*0c50*/  SHF.R.U32.HI R5, RZ, R12, R5 ;  /* 0x0000000cff057219 */ /* 0x000fe20000011605 */
[----:B------:R-:W-:Y:S01]  /*0c60*/  IMAD.MOV.U32 R4, RZ, RZ, R14 ;  /* 0x000000ffff047224 */ /* 0x000fe200078e000e */
[----:B------:R-:W-:Y:S01]  /*0c70*/  LOP3.LUT R10, RZ, R0, RZ, 0x33, !PT ;  /* 0x00000000ff0a7212 */ /* 0x000fe200078e33ff */
[----:B------:R-:W3:Y:S01]  /*0c80*/  LDC R26, c[0x0][0x610] ;  /* 0x00018400ff1a7b82 */ /* 0x000ee20000000800 */
[----:B------:R-:W-:Y:S05]  /*0c90*/  @!P0 BRA `(.L_x_10) ;  /* 0x0000000000288947 */ /* 0x000fea0003800000 */
[----:B------:R-:W4:Y:S02]  /*0ca0*/  LDC R9, c[0x0][0x64c] ;  /* 0x00019300ff097b82 */ /* 0x000f240000000800 */
[----:B----4-:R-:W-:-:S05]  /*0cb0*/  IADD3 R9, P0, R14, R9, RZ ;  /* 0x000000090e097210 */ /* 0x010fca0007f1e0ff */
        /* <DEDUP_REMOVED lines=8> */
.L_x_10:
[----:B-1----:R-:W-:Y:S01]  /*0d40*/  SHF.R.U64 R4, R4, R23, R5 ;  /* 0x0000001704047219 */ /* 0x002fe20000001205 */
[----:B0-----:R-:W-:Y:S01]  /*0d50*/  VIADD R6, R15, 0xffffffff ;  /* 0xffffffff0f067836 */ /* 0x001fe20000000000 */
[----:B------:R-:W-:Y:S02]  /*0d60*/  SHF.L.U32 R0, R25, R12, RZ ;  /* 0x0000000c19007219 */ /* 0x000fe400000006ff */
[----:B------:R-:W-:Y:S01]  /*0d70*/  LOP3.LUT R5, R27, R10, RZ, 0xc0, !PT ;  /* 0x0000000a1b057212 */ /* 0x000fe200078ec0ff */
[----:B------:R-:W-:Y:S01]  /*0d80*/  IMAD.MOV R7, RZ, RZ, -R4 ;  /* 0x000000ffff077224 */ /* 0x000fe200078e0a04 */
[----:B------:R-:W-:Y:S02]  /*0d90*/  SEL R3, R3, R28, !P1 ;  /* 0x0000001c03037207 */ /* 0x000fe40004800000 */
[----:B------:R-:W-:Y:S01]  /*0da0*/  LOP3.LUT R6, R13, R6, RZ, 0xc0, !PT ;  /* 0x000000060d067212 */ /* 0x000fe200078ec0ff */
[----:B------:R-:W-:Y:S02]  /*0db0*/  IMAD R4, R0, R4, R5 ;  /* 0x0000000400047224 */ /* 0x000fe400078e0205 */
[----:B--2---:R-:W-:-:S02]  /*0dc0*/  IMAD R0, R7, R24, R14 ;  /* 0x0000001807007224 */ /* 0x004fc400078e020e */
[----:B---3--:R-:W-:Y:S02]  /*0dd0*/  IMAD R3, R4, R26, R3 ;  /* 0x0000001a04037224 */ /* 0x008fe400078e0203 */
[----:B------:R-:W-:Y:S02]  /*0de0*/  IMAD R92, R0, R15, R6 ;  /* 0x0000000f005c7224 */ /* 0x000fe400078e0206 */
[----:B------:R-:W-:-:S03]  /*0df0*/  IMAD.MOV.U32 R4, RZ, RZ, 0x1 ;  /* 0x00000001ff047424 */ /* 0x000fc600078e00ff */
[----:B------:R-:W-:Y:S02]  /*0e00*/  SEL R93, R92, R3, !P1 ;  /* 0x000000035c5d7207 */ /* 0x000fe40004800000 */
[----:B------:R-:W-:Y:S02]  /*0e10*/  PRMT R0, R4, 0x7610, R0 ;  /* 0x0000761004007816 */ /* 0x000fe40000000000 */
[----:B------:R-:W-:-:S07]  /*0e20*/  SEL R92, R3, R92, !P1 ;  /* 0x0000005c035c7207 */ /* 0x000fce0004800000 */
.L_x_8:
[----:B------:R-:W-:-:S08]  /*0e30*/  NOP ;  /* 0x0000000000007918 */ /* 0x000fd00000000000 */
[----:B------:R-:W0:Y:S02]  /*0e40*/  USETMAXREG.TRY_ALLOC.CTAPOOL UP0, 0xe8 ;  /* 0x000000e8000079c8 */ /* 0x000e240008000600 */
[----:B0-----:R-:W-:-:S13]  /*0e50*/  PLOP3.LUT P0, PT, PT, PT, UP0, 0x80, 0x0 ;  /* 0x000000000000781c */ /* 0x001fda0003f0f008 */
[----:B------:R-:W-:Y:S05]  /*0e60*/  @!P0 BRA `(.L_x_8) ;  /* 0xfffffffc00f08947 */ /* 0x000fea000383ffff */
[----:B------:R-:W-:Y:S01]  /*0e70*/  ULDC.64 UR4, c[0x0][0x598] ;  /* 0x0001660000047ab9 */ /* 0x000fe20000000a00 */
[----:B------:R-:W-:Y:S01]  /*0e80*/  ULDC.64 UR36, c[0x0][0x208] ;  /* 0x0000820000247ab9 */ /* 0x000fe20000000a00 */
[----:B------:R-:W-:-:S04]  /*0e90*/  ISETP.NE.U32.AND P0, PT, RZ, UR4, PT ;  /* 0x00000004ff007c0c */ /* 0x000fc8000bf05070 */
[----:B------:R-:W-:-:S13]  /*0ea0*/  ISETP.NE.AND.EX P0, PT, RZ, UR5, PT, P0 ;  /* 0x00000005ff007c0c */ /* 0x000fda000bf05300 */
[----:B------:R-:W-:Y:S05]  /*0eb0*/  @!P0 BRA `(.L_x_11) ;  /* 0x00000000001c8947 */ /* 0x000fea0003800000 */
[----:B------:R-:W0:Y:S02]  /*0ec0*/  LDC.64 R4, c[0x0][0x598] ;  /* 0x00016600ff047b82 */ /* 0x000e240000000a00 */
[----:B0-----:R-:W2:Y:S02]  /*0ed0*/  LDG.E.64 R4, desc[UR36][R4.64] ;  /* 0x0000002404047981 */ /* 0x001ea4000c1e1b00 */
[----:B--2---:R-:W-:-:S04]  /*0ee0*/  ISETP.NE.U32.AND P0, PT, R4, RZ, PT ;  /* 0x000000ff0400720c */ /* 0x004fc80003f05070 */
[----:B------:R-:W-:-:S13]  /*0ef0*/  ISETP.NE.AND.EX P0, PT, R5, RZ, PT, P0 ;  /* 0x000000ff0500720c */ /* 0x000fda0003f05300 */
[----:B------:R-:W-:Y:S05]  /*0f00*/  @!P0 BRA `(.L_x_11) ;  /* 0x0000000000088947 */ /* 0x000fea0003800000 */
[----:B------:R0:W5:Y:S01]  /*0f10*/  LD.E R23, desc[UR36][R4.64] ;  /* 0x0000002404177980 */ /* 0x000162000c101900 */
[----:B------:R-:W-:Y:S05]  /*0f20*/  BRA `(.L_x_12) ;  /* 0x0000000000247947 */ /* 0x000fea0003800000 */
.L_x_11:
[----:B------:R-:W-:Y:S02]  /*0f30*/  ULDC.64 UR4, c[0x0][0x588] ;  /* 0x0001620000047ab9 */ /* 0x000fe40000000a00 */
[----:B------:R-:W-:-:S04]  /*0f40*/  ISETP.NE.U32.AND P0, PT, RZ, UR4, PT ;  /* 0x00000004ff007c0c */ /* 0x000fc8000bf05070 */
[----:B------:R-:W-:-:S13]  /*0f50*/  ISETP.NE.AND.EX P0, PT, RZ, UR5, PT, P0 ;  /* 0x00000005ff007c0c */ /* 0x000fda000bf05300 */
[----:B------:R-:W-:Y:S05]  /*0f60*/  @!P0 BRA `(.L_x_13) ;  /* 0x00000000000c8947 */ /* 0x000fea0003800000 */
[----:B------:R-:W0:Y:S02]  /*0f70*/  LDC.64 R4, c[0x0][0x588] ;  /* 0x00016200ff047b82 */ /* 0x000e240000000a00 */
[----:B0-----:R1:W5:Y:S01]  /*0f80*/  LDG.E R23, desc[UR36][R4.64] ;  /* 0x0000002404177981 */ /* 0x001362000c1e1900 */
[----:B------:R-:W-:Y:S05]  /*0f90*/  BRA `(.L_x_12) ;  /* 0x0000000000087947 */ /* 0x000fea0003800000 */
.L_x_13:
[----:B------:R-:W-:Y:S02]  /*0fa0*/  ULDC UR4, c[0x0][0x580] ;  /* 0x0001600000047ab9 */ /* 0x000fe40000000800 */
[----:B------:R-:W-:-:S07]  /*0fb0*/  IMAD.U32 R23, RZ, RZ, UR4 ;  /* 0x00000004ff177e24 */ /* 0x000fce000f8e00ff */
.L_x_12:
[----:B------:R-:W-:Y:S02]  /*0fc0*/  ULDC.64 UR4, c[0x0][0x5a0] ;  /* 0x0001680000047ab9 */ /* 0x000fe40000000a00 */
[----:B------:R-:W-:-:S04]  /*0fd0*/  ISETP.NE.U32.AND P0, PT, RZ, UR4, PT ;  /* 0x00000004ff007c0c */ /* 0x000fc8000bf05070 */
[----:B------:R-:W-:-:S13]  /*0fe0*/  ISETP.NE.AND.EX P0, PT, RZ, UR5, PT, P0 ;  /* 0x00000005ff007c0c */ /* 0x000fda000bf05300 */
[----:B------:R-:W-:Y:S05]  /*0ff0*/  @!P0 BRA `(.L_x_14) ;  /* 0x00000000001c8947 */ /* 0x000fea0003800000 */
[----:B01----:R-:W0:Y:S02]  /*1000*/  LDC.64 R4, c[0x0][0x5a0] ;  /* 0x00016800ff047b82 */ /* 0x003e240000000a00 */
[----:B0-----:R-:W2:Y:S02]  /*1010*/  LDG.E.64 R4, desc[UR36][R4.64] ;  /* 0x0000002404047981 */ /* 0x001ea4000c1e1b00 */
[----:B--2---:R-:W-:-:S04]  /*1020*/  ISETP.NE.U32.AND P0, PT, R4, RZ, PT ;  /* 0x000000ff0400720c */ /* 0x004fc80003f05070 */
[----:B------:R-:W-:-:S13]  /*1030*/  ISETP.NE.AND.EX P0, PT, R5, RZ, PT, P0 ;  /* 0x000000ff0500720c */ /* 0x000fda0003f05300 */
[----:B------:R-:W-:Y:S05]  /*1040*/  @!P0 BRA `(.L_x_14) ;  /* 0x0000000000088947 */ /* 0x000fea0003800000 */
[----:B------:R0:W5:Y:S01]  /*1050*/  LD.E R88, desc[UR36][R4.64] ;  /* 0x0000002404587980 */ /* 0x000162000c101900 */
[----:B------:R-:W-:Y:S05]  /*1060*/  BRA `(.L_x_15) ;  /* 0x0000000000247947 */ /* 0x000fea0003800000 */
.L_x_14:
[----:B------:R-:W-:Y:S02]  /*1070*/  ULDC.64 UR4, c[0x0][0x590] ;  /* 0x0001640000047ab9 */ /* 0x000fe40000000a00 */
[----:B------:R-:W-:-:S04]  /*1080*/  ISETP.NE.U32.AND P0, PT, RZ, UR4, PT ;  /* 0x00000004ff007c0c */ /* 0x000fc8000bf05070 */
[----:B------:R-:W-:-:S13]  /*1090*/  ISETP.NE.AND.EX P0, PT, RZ, UR5, PT, P0 ;  /* 0x00000005ff007c0c */ /* 0x000fda000bf05300 */
[----:B------:R-:W-:Y:S05]  /*10a0*/  @!P0 BRA `(.L_x_16) ;  /* 0x00000000000c8947 */ /* 0x000fea0003800000 */
[----:B------:R-:W2:Y:S02]  /*10b0*/  LDC.64 R88, c[0x0][0x590] ;  /* 0x00016400ff587b82 */ /* 0x000ea40000000a00 */
[----:B--2---:R2:W5:Y:S01]  /*10c0*/  LDG.E R88, desc[UR36][R88.64] ;  /* 0x0000002458587981 */ /* 0x004562000c1e1900 */
[----:B------:R-:W-:Y:S05]  /*10d0*/  BRA `(.L_x_15) ;  /* 0x0000000000087947 */ /* 0x000fea0003800000 */
.L_x_16:
[----:B------:R-:W-:Y:S02]  /*10e0*/  ULDC UR4, c[0x0][0x584] ;  /* 0x0001610000047ab9 */ /* 0x000fe40000000800 */
[----:B------:R-:W-:-:S07]  /*10f0*/  IMAD.U32 R88, RZ, RZ, UR4 ;  /* 0x00000004ff587e24 */ /* 0x000fce000f8e00ff */
.L_x_15:
[----:B------:R-:W-:-:S13]  /*1100*/  LOP3.LUT P0, RZ, R0, 0xff, RZ, 0xc0, !PT ;  /* 0x000000ff00ff7812 */ /* 0x000fda000780c0ff */
[----:B------:R-:W-:Y:S05]  /*1110*/  @!P0 EXIT ;  /* 0x000000000000894d */ /* 0x000fea0003800000 */
[----:B------:R-:W-:Y:S01]  /*1120*/  ULDC UR4, c[0x0][0x28c] ;  /* 0x0000a30000047ab9 */ /* 0x000fe20000000800 */
[----:B------:R-:W-:Y:S01]  /*1130*/  UMOV UR38, URZ ;  /* 0x0000003f00267c82 */ /* 0x000fe20008000000 */
[----:B------:R-:W-:Y:S01]  /*1140*/  UIADD3 UR4, UR4, 0x3f, URZ ;  /* 0x0000003f04047890 */ /* 0x000fe2000fffe03f */
[----:B------:R-:W-:-:S03]  /*1150*/  UMOV UR39, URZ ;  /* 0x0000003f00277c82 */ /* 0x000fc60008000000 */
[----:B------:R-:W-:-:S04]  /*1160*/  USHF.R.S32.HI UR5, URZ, 0x1f, UR4 ;  /* 0x0000001f3f057899 */ /* 0x000fc80008011404 */
[----:B------:R-:W-:-:S04]  /*1170*/  ULEA.HI UR5, UR5, UR4, URZ, 0x6 ;  /* 0x0000000405057291 */ /* 0x000fc8000f8f303f */
[----:B------:R-:W-:-:S12]  /*1180*/  USHF.R.S32.HI UR40, URZ, 0x6, UR5 ;  /* 0x000000063f287899 */ /* 0x000fd80008011405 */
.L_x_168:
[----:B------:R-:W-:Y:S01]  /*1190*/  LOP3.LUT R0, R18, 0x80, RZ, 0xc0, !PT ;  /* 0x0000008012007812 */ /* 0x000fe200078ec0ff */
[----:B------:R-:W3:Y:S01]  /*11a0*/  S2UR UR7, SR_CgaCtaId ;  /* 0x00000000000779c3 */ /* 0x000ee20000008800 */
[----:B------:R-:W-:Y:S02]  /*11b0*/  UMOV UR6, 0x400 ;  /* 0x0000040000067882 */ /* 0x000fe40000000000 */
[----:B------:R-:W-:-:S06]  /*11c0*/  SHF.R.U32.HI R0, RZ, 0x7, R0 ;  /* 0x00000007ff007819 */ /* 0x000fcc0000011600 */
[----:B----4-:R-:W4:Y:S01]  /*11d0*/  SHFL.IDX PT, R0, R0, RZ, 0x1f ;  /* 0x00001fff00007589 */ /* 0x010f2200000e0000 */
[----:B---3--:R-:W-:Y:S01]  /*11e0*/  ULEA UR6, UR7, UR6, 0x18 ;  /* 0x0000000607067291 */ /* 0x008fe2000f8ec03f */
[----:B----4-:R-:W-:-:S13]  /*11f0*/  R2UR UR4, R0 ;  /* 0x00000000000472ca */ /* 0x010fda00000e0000 */
[----:B------:R-:W-:-:S04]  /*1200*/  ULEA.HI UR5, UR4, UR4, URZ, 0x1 ;  /* 0x0000000404057291 */ /* 0x000fc8000f8f083f */
[----:B------:R-:W-:-:S04]  /*1210*/  ULOP3.LUT UR5, UR5, 0xffffe, URZ, 0xc0, !UPT ;  /* 0x000ffffe05057892 */ /* 0x000fc8000f8ec03f */
[----:B------:R-:W-:-:S03]  /*1220*/  UIADD3 UR5, UR4, -UR5, URZ ;  /* 0x8000000504057290 */ /* 0x000fc6000fffe03f */
[----:B------:R-:W-:Y:S01]  /*1230*/  ULDC UR4, c[0x0][0x28c] ;  /* 0x0000a30000047ab9 */ /* 0x000fe20000000800 */
[----:B------:R-:W-:Y:S01]  /*1240*/  ULEA UR5, UR5, UR6, 0xc ;  /* 0x0000000605057291 */ /* 0x000fe2000f8e603f */
[----:B------:R-:W-:-:S03]  /*1250*/  ISETP.LT.AND P0, PT, RZ, UR4, PT ;  /* 0x00000004ff007c0c */ /* 0x000fc6000bf01270 */
[----:B------:R-:W-:-:S04]  /*1260*/  UIADD3 UR5, UR5, 0x100, URZ ;  /* 0x0000010005057890 */ /* 0x000fc8000fffe03f */
[----:B------:R-:W-:-:S04]  /*1270*/  USHF.R.U32.HI UR5, URZ, 0x4, UR5 ;  /* 0x000000043f057899 */ /* 0x000fc80008011605 */
[----:B------:R-:W-:Y:S02]  /*1280*/  ULOP3.LUT UR41, UR5, 0x3fff, URZ, 0xc0, !UPT ;  /* 0x00003fff05297892 */ /* 0x000fe4000f8ec03f */
[----:B0-----:R-:W-:Y:S10]  /*1290*/  @P0 BRA `(.L_x_17) ;  /* 0x0000000000400947 */ /* 0x001ff40003800000 */
[----:B------:R-:W-:Y:S01]  /*12a0*/  MOV R0, 0x0 ;  /* 0x0000000000007802 */ /* 0x000fe20000000f00 */
[----:B------:R-:W-:Y:S01]  /*12b0*/  ULDC.64 UR4, c[0x4][0x68] ;  /* 0x01001a0000047ab9 */ /* 0x000fe20000000a00 */
[----:B------:R-:W-:Y:S01]  /*12c0*/  ULDC.64 UR6, c[0x4][0x8] ;  /* 0x0100020000067ab9 */ /* 0x000fe20000000a00 */
[----:B01----:R-:W-:Y:S01]  /*12d0*/  IMAD.U32 R4, RZ, RZ, UR4 ;  /* 0x00000004ff047e24 */ /* 0x003fe2000f8e00ff */
[----:B------:R0:W1:Y:S01]  /*12e0*/  LDC.64 R14, c[0x4][R0] ;  /* 0x01000000000e7b82 */ /* 0x0000620000000a00 */
[----:B------:R-:W-:Y:S01]  /*12f0*/  IMAD.U32 R5, RZ, RZ, UR5 ;  /* 0x00000005ff057e24 */ /* 0x000fe2000f8e00ff */
[----:B------:R-:W-:Y:S01]  /*1300*/  ULDC.64 UR4, c[0x4][0x70] ;  /* 0x01001c0000047ab9 */ /* 0x000fe20000000a00 */
[----:B------:R-:W-:Y:S02]  /*1310*/  IMAD.U32 R10, RZ, RZ, UR6 ;  /* 0x00000006ff0a7e24 */ /* 0x000fe4000f8e00ff */
[----:B------:R-:W-:Y:S02]  /*1320*/  IMAD.U32 R6, RZ, RZ, UR4 ;  /* 0x00000004ff067e24 */ /* 0x000fe4000f8e00ff */
[----:B------:R-:W-:-:S02]  /*1330*/  IMAD.U32 R7, RZ, RZ, UR5 ;  /* 0x00000005ff077e24 */ /* 0x000fc4000f8e00ff */
[----:B------:R-:W-:Y:S02]  /*1340*/  IMAD.U32 R11, RZ, RZ, UR7 ;  /* 0x00000007ff0b7e24 */ /* 0x000fe4000f8e00ff */
[----:B------:R-:W-:Y:S02]  /*1350*/  IMAD.MOV.U32 R8, RZ, RZ, 0x1e1 ;  /* 0x000001e1ff087424 */ /* 0x000fe400078e00ff */
[----:B------:R-:W-:Y:S02]  /*1360*/  IMAD.MOV.U32 R12, RZ, RZ, 0x1 ;  /* 0x00000001ff0c7424 */ /* 0x000fe400078e00ff */
[----:B0-----:R-:W-:-:S07]  /*1370*/  IMAD.MOV.U32 R13, RZ, RZ, RZ ;  /* 0x000000ffff0d7224 */ /* 0x001fce00078e00ff */
[----:B------:R-:W-:-:S07]  /*1380*/  LEPC R20, `(.L_x_17) ;  /* 0x000000001014794e */ /* 0x000fce0000000000 */
[----:B-12--5:R-:W-:Y:S05]  /*1390*/  CALL.ABS.NOINC R14 ;  /* 0x000000000e007343 */ /* 0x026fea0003c00000 */
.L_x_17:
[----:B------:R-:W-:-:S04]  /*13a0*/  LOP3.LUT R0, R19, 0x1, RZ, 0xfc, !PT ;  /* 0x0000000113007812 */ /* 0x000fc800078efcff */
[----:B------:R-:W-:-:S13]  /*13b0*/  ISETP.NE.AND P0, PT, R0, 0x3, PT ;  /* 0x000000030000780c */ /* 0x000fda0003f05270 */
[----:B------:R-:W-:Y:S05]  /*13c0*/  @!P0 BRA `(.L_x_18) ;  /* 0x0000000000048947 */ /* 0x000fea0003800000 */
[----:B------:R-:W-:Y:S01]  /*13d0*/  BPT.TRAP 0x1 ;  /* 0x000000040000795c */ /* 0x000fe20000300000 */
.L_x_18:
[----:B------:R-:W3:Y:S01]  /*13e0*/  S2UR UR5, SR_CgaCtaId ;  /* 0x00000000000579c3 */ /* 0x000ee20000008800 */
[----:B------:R-:W-:Y:S01]  /*13f0*/  UMOV UR4, 0x400 ;  /* 0x0000040000047882 */ /* 0x000fe20000000000 */
[----:B------:R-:W-:Y:S02]  /*1400*/  IMAD.U32 R0, RZ, RZ, UR38 ;  /* 0x00000026ff007e24 */ /* 0x000fe4000f8e00ff */
[----:B------:R-:W-:-:S03]  /*1410*/  IMAD.U32 R3, RZ, RZ, UR39 ;  /* 0x00000027ff037e24 */ /* 0x000fc6000f8e00ff */
[----:B------:R-:W-:Y:S01]  /*1420*/  SHF.L.U32 R0, R0, 0x1f, RZ ;  /* 0x0000001f00007819 */ /* 0x000fe200000006ff */
[----:B---3--:R-:W-:-:S06]  /*1430*/  ULEA UR4, UR5, UR4, 0x18 ;  /* 0x0000000405047291 */ /* 0x008fcc000f8ec03f */
[----:B------:R-:W-:-:S04]  /*1440*/  IMAD.U32 R6, RZ, RZ, UR4 ;  /* 0x00000004ff067e24 */ /* 0x000fc8000f8e00ff */
[----:B------:R-:W-:-:S04]  /*1450*/  IMAD R3, R3, 0x8, R6 ;  /* 0x0000000803037824 */ /* 0x000fc800078e0206 */
[----:B------:R3:W4:Y:S01]  /*1460*/  SYNCS.PHASECHK.TRANS64.TRYWAIT P1, [R3+URZ], R0 ;  /* 0x00000000030075a7 */ /* 0x000722000802017f */
[----:B------:R-:W-:Y:S05]  /*1470*/  @!P0 BRA `(.L_x_19) ;  /* 0x0000000000048947 */ /* 0x000fea0003800000 */
[----:B------:R-:W-:Y:S01]  /*1480*/  BPT.TRAP 0x1 ;  /* 0x000000040000795c */ /* 0x000fe20000300000 */
.L_x_19:
[----:B----4-:R-:W-:Y:S05]  /*1490*/  @P1 BRA `(.L_x_20) ;  /* 0x0000000000081947 */ /* 0x010fea0003800000 */
[----:B------:R-:W4:Y:S02]  /*14a0*/  SYNCS.PHASECHK.TRANS64.TRYWAIT P1, [R3+URZ], R0 ;  /* 0x00000000030075a7 */ /* 0x000f24000802017f */
[----:B----4-:R-:W-:Y:S05]  /*14b0*/  @!P1 BRA `(.L_x_21) ;  /* 0x0000005800349947 */ /* 0x010fea0003800000 */
.L_x_20:
[----:B------:R-:W-:-:S04]  /*14c0*/  UISETP.LT.AND UP0, UPT, UR40, 0x1, UPT ;  /* 0x000000012800788c */ /* 0x000fc8000bf01270 */
[----:B------:R-:W-:-:S06]  /*14d0*/  USEL UR4, UR40, 0x1, UP0 ;  /* 0x0000000128047887 */ /* 0x000fcc0008000000 */
[----:B---34-:R-:W-:Y:S01]  /*14e0*/  IMAD.U32 R0, RZ, RZ, UR4 ;  /* 0x00000004ff007e24 */ /* 0x018fe2000f8e00ff */
[----:B------:R-:W-:Y:S05]  /*14f0*/  WARPSYNC.ALL ;  /* 0x0000000000007948 */ /* 0x000fea0003800000 */
[----:B------:R-:W-:-:S04]  /*1500*/  IADD3 R0, -R0, UR40, RZ ;  /* 0x0000002800007c10 */ /* 0x000fc8000fffe1ff */
[----:B------:R-:W-:Y:S02]  /*1510*/  ISETP.GE.AND P1, PT, R0, 0x1, PT ;  /* 0x000000010000780c */ /* 0x000fe40003f26270 */
[----:B------:R-:W-:Y:S01]  /*1520*/  R2UR UR4, R6 ;  /* 0x00000000060472ca */ /* 0x000fe200000e0000 */
[----:B------:R-:W-:Y:S01]  /*1530*/  ULOP3.LUT UR41, UR41, 0x10000, URZ, 0xfc, !UPT ;  /* 0x0001000029297892 */ /* 0x000fe2000f8efc3f */
[----:B------:R-:W-:Y:S01]  /*1540*/  WARPGROUP.ARRIVE ;  /* 0x00000000000079c5 */ /* 0x000fe20000000000 */
[----:B------:R-:W-:Y:S01]  /*1550*/  UMOV UR5, 0x80000020 ;  /* 0x8000002000057882 */ /* 0x000fe20000000000 */
[----:B------:R-:W-:-:S09]  /*1560*/  UMOV UR7, 0x80000020 ;  /* 0x8000002000077882 */ /* 0x000fd20000000000 */
[----:B------:R-:W-:-:S04]  /*1570*/  UIADD3 UR4, UR4, 0xa100, URZ ;  /* 0x0000a10004047890 */ /* 0x000fc8000fffe03f */
[----:B------:R-:W-:-:S04]  /*1580*/  USHF.R.U32.HI UR4, URZ, 0x4, UR4 ;  /* 0x000000043f047899 */ /* 0x000fc80008011604 */
[----:B------:R-:W-:-:S04]  /*1590*/  ULOP3.LUT UR4, UR4, 0x3fff, URZ, 0xc0, !UPT ;  /* 0x00003fff04047892 */ /* 0x000fc8000f8ec03f */
[----:B------:R-:W-:Y:S02]  /*15a0*/  ULOP3.LUT UR9, UR4, 0x10000, URZ, 0xfc, !UPT ;  /* 0x0001000004097892 */ /* 0x000fe4000f8efc3f */
[----:B------:R-:W-:Y:S02]  /*15b0*/  ULEA UR4, UR39, UR41, 0x9 ;  /* 0x0000002927047291 */ /* 0x000fe4000f8e483f */
[----:B------:R-:W-:-:S09]  /*15c0*/  ULEA UR6, UR39, UR9, 0x9 ;  /* 0x0000000927067291 */ /* 0x000fd2000f8e483f */
[----:B------:R-:W-:Y:S01]  /*15d0*/  IGMMA.64x128x32.S8.S8 R24, gdesc[UR4], RZ, !UPT, gsb0 ;  /* 0x03600000041879f1 */ /* 0x000fe2000c0410ff */
[----:B------:R-:W-:Y:S02]  /*15e0*/  UIADD3 UR4, UR4, 0x2, URZ ;  /* 0x0000000204047890 */ /* 0x000fe4000fffe03f */
[----:B------:R-:W-:Y:S01]  /*15f0*/  UIADD3 UR6, UR6, 0x2, URZ ;  /* 0x0000000206067890 */ /* 0x000fe2000fffe03f */
[----:B------:R-:W-:Y:S01]  /*1600*/  UMOV UR5, 0x80000020 ;  /* 0x8000002000057882 */ /* 0x000fe20000000000 */
[----:B------:R-:W-:Y:S01]  /*1610*/  UMOV UR7, 0x80000020 ;  /* 0x8000002000077882 */ /* 0x000fe20000000000 */
[----:B------:R-:W-:Y:S02]  /*1620*/  WARPGROUP.DEPBAR.LE gsb0, 0x0 ;  /* 0x00008000000079c5 */ /* 0x000fe40000010000 */
[----:B------:R-:W-:-:S06]  /*1630*/  WARPGROUP.ARRIVE ;  /* 0x00000000000079c5 */ /* 0x000fcc0000000000 */
[----:B------:R-:W-:Y:S03]  /*1640*/  IGMMA.64x128x32.S8.S8 R24, gdesc[UR4], R24, gsb0 ;  /* 0x03600000041879f1 */ /* 0x000fe60008041018 */
[----:B------:R-:W-:Y:S02]  /*1650*/  WARPGROUP.DEPBAR.LE gsb0, 0x0 ;  /* 0x00008000000079c5 */ /* 0x000fe40000010000 */
[----:B------:R-:W-:Y:S05]  /*1660*/  @!P1 BRA `(.L_x_22) ;  /* 0x0000000000e49947 */ /* 0x000fea0003800000 */
[----:B------:R-:W-:Y:S02]  /*1670*/  UIADD3 UR4, UR39, 0x1, URZ ;  /* 0x0000000127047890 */ /* 0x000fe4000fffe03f */
[----:B------:R-:W-:Y:S02]  /*1680*/  IMAD.U32 R3, RZ, RZ, UR39 ;  /* 0x00000027ff037e24 */ /* 0x000fe4000f8e00ff */
[----:B------:R-:W-:-:S04]  /*1690*/  UISETP.NE.AND UP0, UPT, UR4, 0x5, UPT ;  /* 0x000000050400788c */ /* 0x000fc8000bf05270 */
[----:B------:R-:W-:Y:S02]  /*16a0*/  USEL UR5, URZ, 0x1, UP0 ;  /* 0x000000013f057887 */ /* 0x000fe40008000000 */
[----:B------:R-:W-:Y:S02]  /*16b0*/  USEL UR8, UR4, URZ, UP0 ;  /* 0x0000003f04087287 */ /* 0x000fe40008000000 */
[----:B------:R-:W-:-:S06]  /*16c0*/  ULOP3.LUT UR5, UR38, UR5, URZ, 0x3c, !UPT ;  /* 0x0000000526057292 */ /* 0x000fcc000f8e3c3f */
[----:B------:R-:W-:-:S07]  /*16d0*/  IMAD.U32 R7, RZ, RZ, UR5 ;  /* 0x00000005ff077e24 */ /* 0x000fce000f8e00ff */
.L_x_29:
[----:B------:R-:W-:Y:S05]  /*16e0*/  @!P0 BRA `(.L_x_23) ;  /* 0x0000000000048947 */ /* 0x000fea0003800000 */
[----:B------:R-:W-:Y:S01]  /*16f0*/  BPT.TRAP 0x1 ;  /* 0x000000040000795c */ /* 0x000fe20000300000 */
.L_x_23:
[----:B------:R-:W3:Y:S01]  /*1700*/  S2UR UR5, SR_CgaCtaId ;  /* 0x00000000000579c3 */ /* 0x000ee20000008800 */
[----:B------:R-:W-:Y:S01]  /*1710*/  UMOV UR4, 0x400 ;  /* 0x0000040000047882 */ /* 0x000fe20000000000 */
[----:B01----:R-:W-:Y:S01]  /*1720*/  IMAD.U32 R5, RZ, RZ, UR8 ;  /* 0x00000008ff057e24 */ /* 0x003fe2000f8e00ff */
[----:B------:R-:W-:Y:S01]  /*1730*/  SHF.L.U32 R4, R7, 0x1f, RZ ;  /* 0x0000001f07047819 */ /* 0x000fe200000006ff */
[----:B---3--:R-:W-:-:S06]  /*1740*/  ULEA UR4, UR5, UR4, 0x18 ;  /* 0x0000000405047291 */ /* 0x008fcc000f8ec03f */
[----:B------:R-:W-:-:S04]  /*1750*/  IMAD.U32 R6, RZ, RZ, UR4 ;  /* 0x00000004ff067e24 */ /* 0x000fc8000f8e00ff */
[----:B------:R-:W-:-:S04]  /*1760*/  IMAD R5, R5, 0x8, R6 ;  /* 0x0000000805057824 */ /* 0x000fc800078e0206 */
[----:B------:R0:W1:Y:S01]  /*1770*/  SYNCS.PHASECHK.TRANS64.TRYWAIT P1, [R5+URZ], R4 ;  /* 0x00000004050075a7 */ /* 0x000062000802017f */
[----:B------:R-:W-:Y:S05]  /*1780*/  @!P0 BRA `(.L_x_24) ;  /* 0x0000000000048947 */ /* 0x000fea0003800000 */
[----:B------:R-:W-:Y:S01]  /*1790*/  BPT.TRAP 0x1 ;  /* 0x000000040000795c */ /* 0x000fe20000300000 */
.L_x_24:
[----:B-1----:R-:W-:Y:S05]  /*17a0*/  @P1 BRA `(.L_x_25) ;  /* 0x0000000000081947 */ /* 0x002fea0003800000 */
[----:B------:R-:W1:Y:S02]  /*17b0*/  SYNCS.PHASECHK.TRANS64.TRYWAIT P1, [R5+URZ], R4 ;  /* 0x00000004050075a7 */ /* 0x000e64000802017f */
[----:B-1----:R-:W-:Y:S05]  /*17c0*/  @!P1 BRA `(.L_x_26) ;  /* 0x0000005400849947 */ /* 0x002fea0003800000 */
.L_x_25:
[----:B------:R-:W-:Y:S01]  /*17d0*/  ULEA UR4, UR8, UR41, 0x9 ;  /* 0x0000002908047291 */ /* 0x000fe2000f8e483f */
[----:B------:R-:W-:Y:S01]  /*17e0*/  WARPGROUP.ARRIVE ;  /* 0x00000000000079c5 */ /* 0x000fe20000000000 */
[----:B------:R-:W-:Y:S01]  /*17f0*/  ULEA UR6, UR8, UR9, 0x9 ;  /* 0x0000000908067291 */ /* 0x000fe2000f8e483f */
[----:B------:R-:W-:Y:S01]  /*1800*/  UMOV UR5, 0x80000020 ;  /* 0x8000002000057882 */ /* 0x000fe20000000000 */
[----:B------:R-:W-:-:S07]  /*1810*/  UMOV UR7, 0x80000020 ;  /* 0x8000002000077882 */ /* 0x000fce0000000000 */
[----:B------:R-:W-:Y:S01]  /*1820*/  IGMMA.64x128x32.S8.S8 R24, gdesc[UR4], R24, gsb0 ;  /* 0x03600000041879f1 */ /* 0x000fe20008041018 */
        /* <DEDUP_REMOVED lines=9> */
[----:B------:R-:W-:Y:S01]  /*18c0*/  BPT.TRAP 0x1 ;  /* 0x000000040000795c */ /* 0x000fe20000300000 */
.L_x_27:
[----:B------:R-:W-:-:S13]  /*18d0*/  ISETP.NE.AND P1, PT, R91, RZ, PT ;  /* 0x000000ff5b00720c */ /* 0x000fda0003f25270 */
[----:B01----:R-:W-:-:S04]  /*18e0*/  @P1 IMAD R4, R3, 0x8, R6 ;  /* 0x0000000803041824 */ /* 0x003fc800078e0206 */
[----:B------:R-:W-:-:S05]  /*18f0*/  @P1 VIADD R5, R4, 0x28 ;  /* 0x0000002804051836 */ /* 0x000fca0000000000 */
[----:B------:R-:W-:-:S04]  /*1900*/  @P1 PRMT R5, R22, 0x654, R5 ;  /* 0x0000065416051816 */ /* 0x000fc80000000005 */
[----:B------:R0:W-:Y:S01]  /*1910*/  @P1 SYNCS.ARRIVE.TRANS64.RED.A1T0 RZ, [R5+URZ], RZ ;  /* 0x000000ff05ff19a7 */ /* 0x0001e2000810043f */
[----:B------:R-:W-:-:S13]  /*1920*/  ISETP.GT.U32.AND P1, PT, R19, 0x1, PT ;  /* 0x000000011300780c */ /* 0x000fda0003f24070 */
[----:B0-----:R-:W-:Y:S05]  /*1930*/  @P1 BRA `(.L_x_28) ;  /* 0x0000000000041947 */ /* 0x001fea0003800000 */
[----:B------:R-:W-:Y:S01]  /*1940*/  BPT.TRAP 0x1 ;  /* 0x000000040000795c */ /* 0x000fe20000300000 */
.L_x_28:
[----:B------:R-:W-:Y:S01]  /*1950*/  UIADD3 UR8, UR8, 0x1, URZ ;  /* 0x0000000108087890 */ /* 0x000fe2000fffe03f */
[C---:B------:R-:W-:Y:S01]  /*1960*/  ISETP.GT.AND P2, PT, R0.reuse, 0x1, PT ;  /* 0x000000010000780c */ /* 0x040fe20003f44270 */
[----:B------:R-:W-:Y:S02]  /*1970*/  VIADD R3, R3, 0x1 ;  /* 0x0000000103037836 */ /* 0x000fe40000000000 */
[----:B------:R-:W-:Y:S01]  /*1980*/  UISETP.NE.AND UP0, UPT, UR8, 0x5, UPT ;  /* 0x000000050800788c */ /* 0x000fe2000bf05270 */
[----:B------:R-:W-:Y:S02]  /*1990*/  VIADD R0, R0, 0xffffffff ;  /* 0xffffffff00007836 */ /* 0x000fe40000000000 */
[C---:B------:R-:W-:Y:S01]  /*19a0*/  ISETP.NE.AND P1, PT, R3.reuse, 0x5, PT ;  /* 0x000000050300780c */ /* 0x040fe20003f25270 */
[----:B------:R-:W-:Y:S02]  /*19b0*/  USEL UR4, URZ, 0x1, UP0 ;  /* 0x000000013f047887 */ /* 0x000fe40008000000 */
[----:B------:R-:W-:Y:S01]  /*19c0*/  USEL UR8, UR8, URZ, UP0 ;  /* 0x0000003f08087287 */ /* 0x000fe20008000000 */
[----:B------:R-:W-:-:S03]  /*19d0*/  SEL R3, R3, RZ, P1 ;  /* 0x000000ff03037207 */ /* 0x000fc60000800000 */
[----:B------:R-:W-:Y:S01]  /*19e0*/  LOP3.LUT R7, R7, UR4, RZ, 0x3c, !PT ;  /* 0x0000000407077c12 */ /* 0x000fe2000f8e3cff */
[----:B------:R-:W-:Y:S07]  /*19f0*/  @P2 BRA `(.L_x_29) ;  /* 0xfffffffc00382947 */ /* 0x000fee000383ffff */
.L_x_22:
[----:B------:R-:W3:Y:S02]  /*1a00*/  LDC R0, c[0x0][0x28c] ;  /* 0x0000a300ff007b82 */ /* 0x000ee40000000800 */
[----:B---3--:R-:W-:-:S13]  /*1a10*/  ISETP.GE.AND P1, PT, R0, 0x1, PT ;  /* 0x000000010000780c */ /* 0x008fda0003f26270 */
[----:B------:R-:W-:Y:S05]  /*1a20*/  @!P1 BRA `(.L_x_30) ;  /* 0x0000000000509947 */ /* 0x000fea0003800000 */
[----:B------:R-:W-:Y:S05]  /*1a30*/  @!P0 BRA `(.L_x_31) ;  /* 0x0000000000048947 */ /* 0x000fea0003800000 */
[----:B------:R-:W-:Y:S01]  /*1a40*/  BPT.TRAP 0x1 ;  /* 0x000000040000795c */ /* 0x000fe20000300000 */
.L_x_31:
[----:B------:R-:W-:Y:S01]  /*1a50*/  ISETP.NE.AND P1, PT, R91, RZ, PT ;  /* 0x000000ff5b00720c */ /* 0x000fe20003f25270 */
[----:B------:R-:W-:Y:S01]  /*1a60*/  BSSY B0, `(.L_x_32) ;  /* 0x000000e000007945 */ /* 0x000fe20003800000 */
[----:B------:R-:W-:-:S11]  /*1a70*/  ISETP.GT.U32.AND P0, PT, R19, 0x1, PT ;  /* 0x000000011300780c */ /* 0x000fd60003f04070 */
[----:B------:R-:W-:Y:S05]  /*1a80*/  @!P1 BRA `(.L_x_33) ;  /* 0x00000000002c9947 */ /* 0x000fea0003800000 */
[----:B------:R-:W-:-:S04]  /*1a90*/  UISETP.LT.AND UP0, UPT, UR40, 0x1, UPT ;  /* 0x000000012800788c */ /* 0x000fc8000bf01270 */
[----:B------:R-:W-:-:S04]  /*1aa0*/  USEL UR6, UR40, 0x1, UP0 ;  /* 0x0000000128067887 */ /* 0x000fc80008000000 */
[----:B------:R-:W-:-:S04]  /*1ab0*/  UIADD3 UR6, UR39, UR40, -UR6 ;  /* 0x0000002827067290 */ /* 0x000fc8000fffe806 */
[----:B------:R-:W-:-:S04]  /*1ac0*/  UIMAD.WIDE.U32 UR4, UR6, -0x33333333, URZ ;  /* 0xcccccccd060478a5 */ /* 0x000fc8000f8e003f */
[----:B------:R-:W-:-:S04]  /*1ad0*/  USHF.R.U32.HI UR4, URZ, 0x2, UR5 ;  /* 0x000000023f047899 */ /* 0x000fc80008011605 */
[----:B------:R-:W-:-:S06]  /*1ae0*/  UIMAD UR6, UR4, -0x5, UR6 ;  /* 0xfffffffb040678a4 */ /* 0x000fcc000f8e0206 */
[----:B------:R-:W-:-:S04]  /*1af0*/  IMAD.U32 R3, RZ, RZ, UR6 ;  /* 0x00000006ff037e24 */ /* 0x000fc8000f8e00ff */
[----:B------:R-:W-:-:S04]  /*1b00*/  IMAD R0, R3, 0x8, R6 ;  /* 0x0000000803007824 */ /* 0x000fc800078e0206 */
[----:B------:R-:W-:-:S05]  /*1b10*/  VIADD R3, R0, 0x28 ;  /* 0x0000002800037836 */ /* 0x000fca0000000000 */
[----:B------:R-:W-:-:S04]  /*1b20*/  PRMT R3, R22, 0x654, R3 ;  /* 0x0000065416037816 */ /* 0x000fc80000000003 */
[----:B------:R3:W-:Y:S03]  /*1b30*/  SYNCS.ARRIVE.TRANS64.RED.A1T0 RZ, [R3+URZ], RZ ;  /* 0x000000ff03ff79a7 */ /* 0x0007e6000810043f */
.L_x_33:
[----:B------:R-:W-:Y:S05]  /*1b40*/  BSYNC B0 ;  /* 0x0000000000007941 */ /* 0x000fea0003800000 */
.L_x_32:
[----:B------:R-:W-:Y:S05]  /*1b50*/  @P0 BRA `(.L_x_30) ;  /* 0x0000000000040947 */ /* 0x000fea0003800000 */
[----:B------:R-:W-:Y:S01]  /*1b60*/  BPT.TRAP 0x1 ;  /* 0x000000040000795c */ /* 0x000fe20000300000 */
.L_x_30:
[----:B------:R-:W4:Y:S01]  /*1b70*/  LDC R7, c[0x0][0x288] ;  /* 0x0000a200ff077b82 */ /* 0x000f220000000800 */
[--C-:B------:R-:W-:Y:S01]  /*1b80*/  SHF.R.U32.HI R0, RZ, 0x2, R18.reuse ;  /* 0x00000002ff007819 */ /* 0x100fe20000011612 */
[----:B------:R-:W-:Y:S01]  /*1b90*/  IMAD.SHL.U32 R93, R93, 0x80, RZ ;  /* 0x000000805d5d7824 */ /* 0x000fe200078e00ff */
[----:B01----:R-:W-:Y:S01]  /*1ba0*/  SHF.R.U32.HI R5, RZ, 0x7, R18 ;  /* 0x00000007ff057819 */ /* 0x003fe20000011612 */
[----:B------:R-:W-:Y:S01]  /*1bb0*/  UIADD3 UR39, UR40, UR39, URZ ;  /* 0x0000002728277290 */ /* 0x000fe2000fffe03f */
[----:B------:R-:W-:Y:S01]  /*1bc0*/  LOP3.LUT R4, R18, 0x60, RZ, 0xc0, !PT ;  /* 0x0000006012047812 */ /* 0x000fe200078ec0ff */
[----:B------:R-:W-:Y:S01]  /*1bd0*/  ULDC UR7, c[0x0][0x284] ;  /* 0x0000a10000077ab9 */ /* 0x000fe20000000800 */
[----:B---3--:R-:W-:Y:S01]  /*1be0*/  LOP3.LUT R3, R0, 0x7, RZ, 0xc0, !PT ;  /* 0x0000000700037812 */ /* 0x008fe200078ec0ff */
[----:B------:R-:W-:Y:S01]  /*1bf0*/  UISETP.GT.U32.AND UP0, UPT, UR39, 0x4, UPT ;  /* 0x000000042700788c */ /* 0x000fe2000bf04070 */
[----:B------:R-:W-:Y:S01]  /*1c00*/  LOP3.LUT R0, R5, 0x1, RZ, 0xc0, !PT ;  /* 0x0000000105007812 */ /* 0x000fe200078ec0ff */
[----:B------:R-:W-:Y:S01]  /*1c10*/  UISETP.GE.U32.AND UP1, UPT, UR40, 0x5, UPT ;  /* 0x000000052800788c */ /* 0x000fe2000bf26070 */
[----:B------:R-:W-:Y:S01]  /*1c20*/  SHF.R.U32.HI R6, RZ, 0x1, R4 ;  /* 0x00000001ff067819 */ /* 0x000fe20000011604 */
[----:B------:R-:W-:Y:S01]  /*1c30*/  UISETP.LT.U32.AND UP0, UPT, UR40, 0x5, UP0 ;  /* 0x000000052800788c */ /* 0x000fe20008701070 */
[----:B------:R-:W-:Y:S01]  /*1c40*/  LOP3.LUT R4, R18, 0x3, RZ, 0xc0, !PT ;  /* 0x0000000312047812 */ /* 0x000fe200078ec0ff */
[----:B------:R-:W-:Y:S01]  /*1c50*/  IMAD.SHL.U32 R8, R0, 0x40, RZ ;  /* 0x0000004000087824 */ /* 0x000fe200078e00ff */
[--C-:B------:R-:W-:Y:S01]  /*1c60*/  IADD3 R5, RZ, -R6, -R3.reuse ;  /* 0x80000006ff057210 */ /* 0x100fe20007ffe803 */
[----:B------:R-:W-:Y:S01]  /*1c70*/  ULDC.64 UR8, c[0x0][0x5d0] ;  /* 0x0001740000087ab9 */ /* 0x000fe20000000a00 */
[----:B------:R-:W-:Y:S01]  /*1c80*/  SHF.R.S32.HI R14, RZ, 0x1f, R90 ;  /* 0x0000001fff0e7819 */ /* 0x000fe2000001145a */
[----:B------:R-:W-:Y:S01]  /*1c90*/  UIMAD.WIDE.U32 UR4, UR39, -0x33333333, URZ ;  /* 0xcccccccd270478a5 */ /* 0x000fe2000f8e003f */
[----:B------:R-:W-:Y:S01]  /*1ca0*/  LOP3.LUT R3, R8, 0x40, R3, 0xe2, !PT ;  /* 0x0000004008037812 */ /* 0x000fe200078ee203 */
[----:B------:R-:W-:Y:S01]  /*1cb0*/  IMAD.SHL.U32 R8, R18, 0x2, RZ ;  /* 0x0000000212087824 */ /* 0x000fe200078e00ff */
[----:B------:R-:W-:Y:S01]  /*1cc0*/  USEL UR6, URZ, 0x1, !UP0 ;  /* 0x000000013f067887 */ /* 0x000fe2000c000000 */
[----:B------:R-:W-:Y:S01]  /*1cd0*/  IMAD R0, R0, -0x40, R5 ;  /* 0xffffffc000007824 */ /* 0x000fe200078e0205 */
[----:B------:R-:W-:Y:S01]  /*1ce0*/  USHF.R.U32.HI UR4, URZ, 0x2, UR5 ;  /* 0x000000023f047899 */ /* 0x000fe20008011605 */
[----:B----4-:R-:W-:Y:S01]  /*1cf0*/  IMAD R12, R4, -0x2, R7 ;  /* 0xfffffffe040c7824 */ /* 0x010fe200078e0207 */
[C---:B------:R-:W-:Y:S01]  /*1d00*/  ISETP.GE.AND P0, PT, R93.reuse, R7, PT ;  /* 0x000000075d00720c */ /* 0x040fe20003f06270 */
[----:B------:R-:W-:Y:S01]  /*1d10*/  IMAD.SHL.U32 R7, R92, 0x80, RZ ;  /* 0x000000805c077824 */ /* 0x000fe200078e00ff */
[----:B------:R-:W-:Y:S01]  /*1d20*/  LOP3.LUT R8, R93, 0x6, R8, 0xf8, !PT ;  /* 0x000000065d087812 */ /* 0x000fe200078ef808 */
[----:B------:R-:W-:Y:S01]  /*1d30*/  IMAD R5, R14, UR8, RZ ;  /* 0x000000080e057c24 */ /* 0x000fe2000f8e02ff */
[----:B------:R-:W-:Y:S01]  /*1d40*/  ULOP3.LUT UR38, UR38, UR6, URZ, 0x3c, !UPT ;  /* 0x0000000626267292 */ /* 0x000fe2000f8e3c3f */
[----:B------:R-:W-:Y:S01]  /*1d50*/  IMAD.WIDE R10, R92, 0x80, RZ ;  /* 0x000000805c0a7825 */ /* 0x000fe200078e02ff */
[C---:B------:R-:W-:Y:S01]  /*1d60*/  ISETP.GE.OR P0, PT, R7.reuse, UR7, P0 ;  /* 0x0000000707007c0c */ /* 0x040fe20008706670 */
[----:B------:R-:W-:Y:S01]  /*1d70*/  UIMAD UR39, UR4, -0x5, UR39 ;  /* 0xfffffffb042778a4 */ /* 0x000fe2000f8e0227 */
[----:B------:R-:W-:Y:S01]  /*1d80*/  SHF.R.S32.HI R9, RZ, 0x1f, R8 ;  /* 0x0000001fff097819 */ /* 0x000fe20000011408 */
[----:B------:R-:W-:Y:S01]  /*1d90*/  IMAD R13, R90, UR9, R5 ;  /* 0x000000095a0d7c24 */ /* 0x000fe2000f8e0205 */
[----:B------:R-:W-:Y:S01]  /*1da0*/  @UP1 ULOP3.LUT UR38, UR38, 0x1, UR4, 0x78, !UPT ;  /* 0x0000000126261892 */ /* 0x000fe2000f8e7804 */
[----:B------:R-:W-:Y:S01]  /*1db0*/  IADD3 R96, -R7, UR7, R0 ;  /* 0x0000000707607c10 */ /* 0x000fe2000fffe100 */
[----:B------:R-:W-:Y:S01]  /*1dc0*/  IMAD.MOV.U32 R0, RZ, RZ, -0x1 ;  /* 0xffffffffff007424 */ /* 0x000fe200078e00ff */
[----:B------:R-:W-:Y:S01]  /*1dd0*/  LOP3.LUT R97, R10, R3, R6, 0xfe, !PT ;  /* 0x000000030a617212 */ /* 0x000fe200078efe06 */
[----:B------:R-:W-:-:S04]  /*1de0*/  IMAD.WIDE.U32 R4, R90, UR8, R8 ;  /* 0x000000085a047c25 */ /* 0x000fc8000f8e0008 */
[----:B------:R-:W-:Y:S02]  /*1df0*/  IMAD.IADD R5, R5, 0x1, R13 ;  /* 0x0000000105057824 */ /* 0x000fe400078e020d */
[----:B------:R-:W-:Y:S01]  /*1e00*/  IMAD.IADD R3, R12, 0x1, -R93 ;  /* 0x000000010c037824 */ /* 0x000fe200078e0a5d */
[----:B------:R-:W-:Y:S06]  /*1e10*/  @P0 BRA `(.L_x_34) ;  /* 0x0000003000a00947 */ /* 0x000fec0003800000 */
[----:B------:R-:W0:Y:S01]  /*1e20*/  LDC.64 R12, c[0x0][0x5c8] ;  /* 0x00017200ff0c7b82 */ /* 0x000e220000000a00 */
[----:B------:R-:W-:Y:S01]  /*1e30*/  ULDC.64 UR4, c[0x0][0x5c0] ;  /* 0x0001700000047ab9 */ /* 0x000fe20000000a00 */
[----:B------:R-:W-:Y:S01]  /*1e40*/  BSSY B0, `(.L_x_34) ;  /* 0x0000325000007945 */ /* 0x000fe20003800000 */
[-C--:B0-----:R-:W-:Y:S02]  /*1e50*/  IMAD R6, R11, R12.reuse, RZ ;  /* 0x0000000c0b067224 */ /* 0x081fe400078e02ff */
[----:B------:R-:W-:-:S04]  /*1e60*/  IMAD.WIDE.U32 R4, R97, R12, R4 ;  /* 0x0000000c61047225 */ /* 0x000fc800078e0004 */
[----:B------:R-:W-:Y:S01]  /*1e70*/  IMAD R7, R97, R13, R6 ;  /* 0x0000000d61077224 */ /* 0x000fe200078e0206 */
[----:B------:R-:W-:-:S03]  /*1e80*/  IADD3 R4, P0, R4, UR4, RZ ;  /* 0x0000000404047c10 */ /* 0x000fc6000ff1e0ff */
[----:B------:R-:W-:Y:S01]  /*1e90*/  IMAD.IADD R7, R5, 0x1, R7 ;  /* 0x0000000105077824 */ /* 0x000fe200078e0207 */
[----:B------:R-:W-:-:S04]  /*1ea0*/  LEA R6, P1, R12, R4, 0x3 ;  /* 0x000000040c067211 */ /* 0x000fc800078218ff */
[----:B------:R-:W-:Y:S02]  /*1eb0*/  IADD3.X R5, R7, UR5, RZ, P0, !PT ;  /* 0x0000000507057c10 */ /* 0x000fe400087fe4ff */
[----:B-----5:R-:W-:Y:S02]  /*1ec0*/  ISETP.NE.AND P0, PT, R88, RZ, PT ;  /* 0x000000ff5800720c */ /* 0x020fe40003f05270 */
[----:B------:R-:W-:-:S11]  /*1ed0*/  LEA.HI.X R7, R12, R5, R13, 0x3, P1 ;  /* 0x000000050c077211 */ /* 0x000fd600008f1c0d */
[----:B------:R-:W-:Y:S05]  /*1ee0*/  @!P0 BRA `(.L_x_35) ;  /* 0x0000002400608947 */ /* 0x000fea0003800000 */
[----:B------:R-:W0:Y:S01]  /*1ef0*/  LDC.64 R92, c[0x0][0x5b0] ;  /* 0x00016c00ff5c7b82 */ /* 0x000e220000000a00 */
[----:B------:R-:W-:Y:S01]  /*1f00*/  ULDC.64 UR4, c[0x0][0x5b8] ;  /* 0x00016e0000047ab9 */ /* 0x000fe20000000a00 */
[----:B------:R-:W-:Y:S01]  /*1f10*/  ISETP.GE.AND P1, PT, R96, 0x1, PT ;  /* 0x000000016000780c */ /* 0x000fe20003f26270 */
[----:B------:R-:W-:Y:S01]  /*1f20*/  IMAD R13, R14, UR4, RZ ;  /* 0x000000040e0d7c24 */ /* 0x000fe2000f8e02ff */
[----:B------:R-:W-:Y:S01]  /*1f30*/  BSSY B1, `(.L_x_36) ;  /* 0x000000e000017945 */ /* 0x000fe20003800000 */
[C---:B------:R-:W-:Y:S01]  /*1f40*/  IMAD.WIDE.U32 R14, R90.reuse, UR4, R8 ;  /* 0x000000045a0e7c25 */ /* 0x040fe2000f8e0008 */
[----:B------:R-:W-:Y:S02]  /*1f50*/  ISETP.LT.OR P2, PT, R3, 0x1, !P1 ;  /* 0x000000010300780c */ /* 0x000fe40004f41670 */
[----:B------:R-:W1:Y:S01]  /*1f60*/  LDC.64 R94, c[0x0][0x5a8] ;  /* 0x00016a00ff5e7b82 */ /* 0x000e620000000a00 */
[----:B------:R-:W-:Y:S02]  /*1f70*/  IMAD R13, R90, UR5, R13 ;  /* 0x000000055a0d7c24 */ /* 0x000fe4000f8e020d */
[----:B------:R-:W-:-:S02]  /*1f80*/  IMAD.MOV.U32 R12, RZ, RZ, R14 ;  /* 0x000000ffff0c7224 */ /* 0x000fc400078e000e */
[----:B------:R-:W-:Y:S02]  /*1f90*/  IMAD.IADD R13, R15, 0x1, R13 ;  /* 0x000000010f0d7824 */ /* 0x000fe400078e020d */
[-C--:B0-----:R-:W-:Y:S02]  /*1fa0*/  IMAD R10, R11, R92.reuse, RZ ;  /* 0x0000005c0b0a7224 */ /* 0x081fe400078e02ff */
[----:B------:R-:W-:-:S04]  /*1fb0*/  IMAD.WIDE.U32 R8, R97, R92, R12 ;  /* 0x0000005c61087225 */ /* 0x000fc800078e000c */
[----:B------:R-:W-:Y:S01]  /*1fc0*/  IMAD R21, R97, R93, R10 ;  /* 0x0000005d61157224 */ /* 0x000fe200078e020a */
[----:B-1----:R-:W-:-:S04]  /*1fd0*/  IADD3 R8, P0, R8, R94, RZ ;  /* 0x0000005e08087210 */ /* 0x002fc80007f1e0ff */
[----:B------:R-:W-:Y:S01]  /*1fe0*/  IADD3.X R9, R95, R9, R21, P0, !PT ;  /* 0x000000095f097210 */ /* 0x000fe200007fe415 */
[----:B------:R-:W-:Y:S08]  /*1ff0*/  @P2 BRA `(.L_x_37) ;  /* 0x0000000000042947 */ /* 0x000ff00003800000 */
[----:B--2---:R0:W5:Y:S02]  /*2000*/  LDG.E.U8 R89, desc[UR36][R8.64] ;  /* 0x0000002408597981 */ /* 0x004164000c1e1100 */
.L_x_37:
[----:B------:R-:W-:Y:S05]  /*2010*/  BSYNC B1 ;  /* 0x0000000000017941 */ /* 0x000fea0003800000 */
.L_x_36:
[----:B-----5:R-:W-:Y:S01]  /*2020*/  LOP3.LUT R10, R89, 0xffff, RZ, 0xc0, !PT ;  /* 0x0000ffff590a7812 */ /* 0x020fe200078ec0ff */
[----:B------:R-:W-:Y:S01]  /*2030*/  BSSY B1, `(.L_x_38) ;  /* 0x0000010000017945 */ /* 0x000fe20003800000 */
[----:B------:R-:W-:Y:S02]  /*2040*/  SHF.L.U64.HI R11, R92, 0x3, R93 ;  /* 0x000000035c0b7819 */ /* 0x000fe4000001025d */
[----:B------:R-:W-:Y:S01]  /*2050*/  PRMT R15, R10, 0x8880, RZ ;  /* 0x000088800a0f7816 */ /* 0x000fe200000000ff */
[----:B------:R-:W-:Y:S01]  /*2060*/  IMAD.SHL.U32 R10, R92, 0x8, RZ ;  /* 0x000000085c0a7824 */ /* 0x000fe200078e00ff */
[----:B------:R-:W-:-:S03]  /*2070*/  ISETP.GE.AND P0, PT, R96, 0x9, PT ;  /* 0x000000096000780c */ /* 0x000fc60003f06270 */
[----:B------:R-:W-:Y:S02]  /*2080*/  IMAD R20, R15, R88, RZ ;  /* 0x000000580f147224 */ /* 0x000fe400078e02ff */
[----:B------:R-:W-:-:S04]  /*2090*/  IMAD.WIDE.U32 R10, R97, R92, R10 ;  /* 0x0000005c610a7225 */ /* 0x000fc800078e000a */
[----:B------:R-:W-:Y:S01]  /*20a0*/  @!P2 IMAD R15, R24, R23, R20 ;  /* 0x00000017180fa224 */ /* 0x000fe200078e0214 */
[----:B------:R-:W-:Y:S01]  /*20b0*/  IADD3 R10, P3, P4, R14, R94, R10 ;  /* 0x0000005e0e0a7210 */ /* 0x000fe20007c7e00a */
[----:B------:R-:W-:-:S03]  /*20c0*/  IMAD.IADD R14, R21, 0x1, R11 ;  /* 0x00000001150e7824 */ /* 0x000fc600078e020b */
[----:B------:R1:W-:Y:S01]  /*20d0*/  @!P2 STG.E.U8 desc[UR36][R4.64], R15 ;  /* 0x0000000f0400a986 */ /* 0x0003e2000c101124 */
[----:B------:R-:W-:-:S13]  /*20e0*/  ISETP.LT.OR P2, PT, R3, 0x2, !P1 ;  /* 0x000000020300780c */ /* 0x000fda0004f41670 */
[----:B-1----:R-:W-:Y:S05]  /*20f0*/  @P2 BRA `(.L_x_39) ;  /* 0x00000000000c2947 */ /* 0x002fea0003800000 */
[----:B--2---:R-:W2:Y:S02]  /*2100*/  LDG.E.U8 R89, desc[UR36][R8.64+0x1] ;  /* 0x0000012408597981 */ /* 0x004ea4000c1e1100 */
[----:B--2---:R-:W-:-:S05]  /*2110*/  PRMT R15, R89, 0x8880, RZ ;  /* 0x00008880590f7816 */ /* 0x004fca00000000ff */
[----:B------:R-:W-:-:S07]  /*2120*/  IMAD R20, R15, R88, RZ ;  /* 0x000000580f147224 */ /* 0x000fce00078e02ff */
.L_x_39:
[----:B------:R-:W-:Y:S05]  /*2130*/  BSYNC B1 ;  /* 0x0000000000017941 */ /* 0x000fea0003800000 */
.L_x_38:
[----:B------:R-:W-:Y:S01]  /*2140*/  IADD3.X R11, R13, R95, R14, P3, P4 ;  /* 0x0000005f0d0b7210 */ /* 0x000fe20001fe840e */
[----:B------:R-:W-:Y:S01]  /*2150*/  @!P2 IMAD R25, R25, R23, R20 ;  /* 0x000000171919a224 */ /* 0x000fe200078e0214 */
[C---:B------:R-:W-:Y:S01]  /*2160*/  ISETP.LT.OR P3, PT, R3.reuse, 0x1, !P0 ;  /* 0x000000010300780c */ /* 0x040fe20004761670 */
[----:B------:R-:W-:Y:S01]  /*2170*/  BSSY B1, `(.L_x_40) ;  /* 0x0000008000017945 */ /* 0x000fe20003800000 */
[C---:B------:R-:W-:Y:S02]  /*2180*/  ISETP.LT.OR P4, PT, R3.reuse, 0x9, !P1 ;  /* 0x000000090300780c */ /* 0x040fe40004f81670 */
[----:B------:R1:W-:Y:S01]  /*2190*/  @!P2 STG.E.U8 desc[UR36][R4.64+0x1], R25 ;  /* 0x000001190400a986 */ /* 0x0003e2000c101124 */
[----:B------:R-:W-:-:S08]  /*21a0*/  ISETP.LT.OR P2, PT, R3, 0x2, !P0 ;  /* 0x000000020300780c */ /* 0x000fd00004741670 */
[----:B------:R-:W-:Y:S05]  /*21b0*/  @P3 BRA `(.L_x_41) ;  /* 0x00000000000c3947 */ /* 0x000fea0003800000 */
[----:B--2---:R-:W2:Y:S02]  /*21c0*/  LDG.E.U8 R89, desc[UR36][R10.64] ;  /* 0x000000240a597981 */ /* 0x004ea4000c1e1100 */
[----:B--2---:R-:W-:-:S05]  /*21d0*/  PRMT R13, R89, 0x8880, RZ ;  /* 0x00008880590d7816 */ /* 0x004fca00000000ff */
[----:B------:R-:W-:-:S07]  /*21e0*/  IMAD R20, R13, R88, RZ ;  /* 0x000000580d147224 */ /* 0x000fce00078e02ff */
.L_x_41:
[----:B------:R-:W-:Y:S05]  /*21f0*/  BSYNC B1 ;  /* 0x0000000000017941 */ /* 0x000fea0003800000 */
.L_x_40:
[----:B------:R-:W-:Y:S01]  /*2200*/  @!P3 IMAD R13, R26, R23, R20 ;  /* 0x000000171a0db224 */ /* 0x000fe200078e0214 */
[----:B------:R-:W-:Y:S04]  /*2210*/  BSSY B1, `(.L_x_42) ;  /* 0x0000006000017945 */ /* 0x000fe80003800000 */
[----:B------:R3:W-:Y:S01]  /*2220*/  @!P3 STG.E.U8 desc[UR36][R6.64], R13 ;  /* 0x0000000d0600b986 */ /* 0x0007e2000c101124 */
[----:B------:R-:W-:Y:S05]  /*2230*/  @P2 BRA `(.L_x_43) ;  /* 0x00000000000c2947 */ /* 0x000fea0003800000 */
[----:B--2---:R-:W3:Y:S02]  /*2240*/  LDG.E.U8 R89, desc[UR36][R10.64+0x1] ;  /* 0x000001240a597981 */ /* 0x004ee4000c1e1100 */
[----:B---3--:R-:W-:-:S05]  /*2250*/  PRMT R13, R89, 0x8880, RZ ;  /* 0x00008880590d7816 */ /* 0x008fca00000000ff */
[----:B------:R-:W-:-:S07]  /*2260*/  IMAD R20, R13, R88, RZ ;  /* 0x000000580d147224 */ /* 0x000fce00078e02ff */
.L_x_43:
[----:B------:R-:W-:Y:S05]  /*2270*/  BSYNC B1 ;  /* 0x0000000000017941 */ /* 0x000fea0003800000 */
.L_x_42:
[----:B------:R-:W-:Y:S01]  /*2280*/  @!P2 IMAD R27, R27, R23, R20 ;  /* 0x000000171b1ba224 */ /* 0x000fe200078e0214 */
[----:B------:R-:W-:Y:S04]  /*2290*/  BSSY B1, `(.L_x_44) ;  /* 0x0000006000017945 */ /* 0x000fe80003800000 */
[----:B------:R4:W-:Y:S01]  /*22a0*/  @!P2 STG.E.U8 desc[UR36][R6.64+0x1], R27 ;  /* 0x0000011b0600a986 */ /* 0x0009e2000c101124 */
[----:B------:R-:W-:Y:S05]  /*22b0*/  @P4 BRA `(.L_x_45) ;  /* 0x00000000000c4947 */ /* 0x000fea0003800000 */
[----:B--2---:R-:W3:Y:S02]  /*22c0*/  LDG.E.U8 R89, desc[UR36][R8.64+0x8] ;  /* 0x0000082408597981 */ /* 0x004ee4000c1e1100 */
[----:B---3--:R-:W-:-:S05]  /*22d0*/  PRMT R13, R89, 0x8880, RZ ;  /* 0x00008880590d7816 */ /* 0x008fca00000000ff */
[----:B------:R-:W-:-:S07]  /*22e0*/  IMAD R20, R13, R88, RZ ;  /* 0x000000580d147224 */ /* 0x000fce00078e02ff */
.L_x_45:
[----:B------:R-:W-:Y:S05]  /*22f0*/  BSYNC B1 ;  /* 0x0000000000017941 */ /* 0x000fea0003800000 */
.L_x_44:
[C---:B------:R-:W-:Y:S01]  /*2300*/  ISETP.LT.OR P2, PT, R3.reuse, 0xa, !P1 ;  /* 0x0000000a0300780c */ /* 0x040fe20004f41670 */
[----:B---3--:R-:W-:Y:S01]  /*2310*/  @!P4 IMAD R13, R28, R23, R20 ;  /* 0x000000171c0dc224 */ /* 0x008fe200078e0214 */
[----:B------:R-:W-:Y:S01]  /*2320*/  BSSY B1, `(.L_x_46) ;  /* 0x0000008000017945 */ /* 0x000fe20003800000 */
[----:B------:R-:W-:-:S03]  /*2330*/  ISETP.LT.OR P3, PT, R3, 0x9, !P0 ;  /* 0x000000090300780c */ /* 0x000fc60004761670 */
[----:B------:R3:W-:Y:S01]  /*2340*/  @!P4 STG.E.U8 desc[UR36][R4.64+0x8], R13 ;  /* 0x0000080d0400c986 */ /* 0x0007e2000c101124 */
[----:B------:R-:W-:-:S06]  /*2350*/  ISETP.LT.OR P4, PT, R3, 0xa, !P0 ;  /* 0x0000000a0300780c */ /* 0x000fcc0004781670 */
[----:B------:R-:W-:Y:S07]  /*2360*/  @P2 BRA `(.L_x_47) ;  /* 0x00000000000c2947 */ /* 0x000fee0003800000 */
[----:B--2---:R-:W3:Y:S02]  /*2370*/  LDG.E.U8 R89, desc[UR36][R8.64+0x9] ;  /* 0x0000092408597981 */ /* 0x004ee4000c1e1100 */
[----:B---3--:R-:W-:-:S05]  /*2380*/  PRMT R13, R89, 0x8880, RZ ;  /* 0x00008880590d7816 */ /* 0x008fca00000000ff */
[----:B------:R-:W-:-:S07]  /*2390*/  IMAD R20, R13, R88, RZ ;  /* 0x000000580d147224 */ /* 0x000fce00078e02ff */
.L_x_47:
[----:B------:R-:W-:Y:S05]  /*23a0*/  BSYNC B1 ;  /* 0x0000000000017941 */ /* 0x000fea0003800000 */
.L_x_46:
[----:B------:R-:W-:Y:S01]  /*23b0*/  @!P2 IMAD R29, R29, R23, R20 ;  /* 0x000000171d1da224 */ /* 0x000fe200078e0214 */
[----:B------:R-:W-:Y:S04]  /*23c0*/  BSSY B1, `(.L_x_48) ;  /* 0x0000006000017945 */ /* 0x000fe80003800000 */
[----:B------:R0:W-:Y:S01]  /*23d0*/  @!P2 STG.E.U8 desc[UR36][R4.64+0x9], R29 ;  /* 0x0000091d0400a986 */ /* 0x0001e2000c101124 */
[----:B------:R-:W-:Y:S05]  /*23e0*/  @P3 BRA `(.L_x_49) ;  /* 0x00000000000c3947 */ /* 0x000fea0003800000 */
[----:B--2---:R-:W3:Y:S02]  /*23f0*/  LDG.E.U8 R89, desc[UR36][R10.64+0x8] ;  /* 0x000008240a597981 */ /* 0x004ee4000c1e1100 */
[----:B---3--:R-:W-:-:S05]  /*2400*/  PRMT R13, R89, 0x8880, RZ ;  /* 0x00008880590d7816 */ /* 0x008fca00000000ff */
[----:B------:R-:W-:-:S07]  /*2410*/  IMAD R20, R13, R88, RZ ;  /* 0x000000580d147224 */ /* 0x000fce00078e02ff */
.L_x_49:
[----:B------:R-:W-:Y:S05]  /*2420*/  BSYNC B1 ;  /* 0x0000000000017941 */ /* 0x000fea0003800000 */
.L_x_48:
[----:B---3--:R-:W-:Y:S01]  /*2430*/  @!P3 IMAD R13, R30, R23, R20 ;  /* 0x000000171e0db224 */ /* 0x008fe200078e0214 */
[----:B------:R-:W-:Y:S04]  /*2440*/  BSSY B1, `(.L_x_50) ;  /* 0x0000006000017945 */ /* 0x000fe80003800000 */
[----:B------:R3:W-:Y:S01]  /*2450*/  @!P3 STG.E.U8 desc[UR36][R6.64+0x8], R13 ;  /* 0x0000080d0600b986 */ /* 0x0007e2000c101124 */
[----:B------:R-:W-:Y:S05]  /*2460*/  @P4 BRA `(.L_x_51) ;  /* 0x00000000000c4947 */ /* 0x000fea0003800000 */
[----:B--2---:R-:W3:Y:S02]  /*2470*/  LDG.E.U8 R89, desc[UR36][R10.64+0x9] ;  /* 0x000009240a597981 */ /* 0x004ee4000c1e1100 */
[----:B---3--:R-:W-:-:S05]  /*2480*/  PRMT R13, R89, 0x8880, RZ ;  /* 0x00008880590d7816 */ /* 0x008fca00000000ff */
[----:B------:R-:W-:-:S07]  /*2490*/  IMAD R20, R13, R88, RZ ;  /* 0x000000580d147224 */ /* 0x000fce00078e02ff */
.L_x_51:
[----:B------:R-:W-:Y:S05]  /*24a0*/  BSYNC B1 ;  /* 0x0000000000017941 */ /* 0x000fea0003800000 */
.L_x_50:
[----:B------:R-:W-:Y:S01]  /*24b0*/  ISETP.LT.OR P2, PT, R3, 0x11, !P1 ;  /* 0x000000110300780c */ /* 0x000fe20004f41670 */
[----:B------:R-:W-:Y:S01]  /*24c0*/  @!P4 IMAD R31, R31, R23, R20 ;  /* 0x000000171f1fc224 */ /* 0x000fe200078e0214 */
        /* <DEDUP_REMOVED lines=8> */
.L_x_53:
[----:B------:R-:W-:Y:S05]  /*2550*/  BSYNC B1 ;  /* 0x0000000000017941 */ /* 0x000fea0003800000 */
.L_x_52:
[----:B---3--:R-:W-:Y:S01]  /*2560*/  @!P2 IMAD R13, R32, R23, R20 ;  /* 0x00000017200da224 */ /* 0x008fe200078e0214 */
[----:B------:R-:W-:Y:S04]  /*2570*/  BSSY B1, `(.L_x_54) ;  /* 0x0000006000017945 */ /* 0x000fe80003800000 */
[----:B------:R3:W-:Y:S01]  /*2580*/  @!P2 STG.E.U8 desc[UR36][R4.64+0x10], R13 ;  /* 0x0000100d0400a986 */ /* 0x0007e2000c101124 */
[----:B------:R-:W-:Y:S05]  /*2590*/  @P3 BRA `(.L_x_55) ;  /* 0x00000000000c3947 */ /* 0x000fea0003800000 */
[----:B--2---:R-:W3:Y:S02]  /*25a0*/  LDG.E.U8 R89, desc[UR36][R8.64+0x11] ;  /* 0x0000112408597981 */ /* 0x004ee4000c1e1100 */
[----:B---3--:R-:W-:-:S05]  /*25b0*/  PRMT R13, R89, 0x8880, RZ ;  /* 0x00008880590d7816 */ /* 0x008fca00000000ff */
[----:B------:R-:W-:-:S07]  /*25c0*/  IMAD R20, R13, R88, RZ ;  /* 0x000000580d147224 */ /* 0x000fce00078e02ff */
.L_x_55:
[----:B------:R-:W-:Y:S05]  /*25d0*/  BSYNC B1 ;  /* 0x0000000000017941 */ /* 0x000fea0003800000 */
.L_x_54:
[----:B------:R-:W-:Y:S01]  /*25e0*/  @!P3 IMAD R33, R33, R23, R20 ;  /* 0x000000172121b224 */ /* 0x000fe200078e0214 */
[----:B------:R-:W-:Y:S04]  /*25f0*/  BSSY B1, `(.L_x_56) ;  /* 0x0000006000017945 */ /* 0x000fe80003800000 */
[----:B------:R0:W-:Y:S01]  /*2600*/  @!P3 STG.E.U8 desc[UR36][R4.64+0x11], R33 ;  /* 0x000011210400b986 */ /* 0x0001e2000c101124 */
[----:B------:R-:W-:Y:S05]  /*2610*/  @P4 BRA `(.L_x_57) ;  /* 0x00000000000c4947 */ /* 0x000fea0003800000 */
[----:B--2---:R-:W3:Y:S02]  /*2620*/  LDG.E.U8 R89, desc[UR36][R10.64+0x10] ;  /* 0x000010240a597981 */ /* 0x004ee4000c1e1100 */
[----:B---3--:R-:W-:-:S05]  /*2630*/  PRMT R13, R89, 0x8880, RZ ;  /* 0x00008880590d7816 */ /* 0x008fca00000000ff */
[----:B------:R-:W-:-:S07]  /*2640*/  IMAD R20, R13, R88, RZ ;  /* 0x000000580d147224 */ /* 0x000fce00078e02ff */
.L_x_57:
[----:B------:R-:W-:Y:S05]  /*2650*/  BSYNC B1 ;  /* 0x0000000000017941 */ /* 0x000fea0003800000 */
.L_x_56:
        /* <DEDUP_REMOVED lines=10> */
.L_x_59:
[----:B------:R-:W-:Y:S05]  /*2700*/  BSYNC B1 ;  /* 0x0000000000017941 */ /* 0x000fea0003800000 */
.L_x_58:
[----:B------:R-:W-:Y:S01]  /*2710*/  @!P2 IMAD R35, R35, R23, R20 ;  /* 0x000000172323a224 */ /* 0x000fe200078e0214 */
[----:B------:R-:W-:Y:S04]  /*2720*/  BSSY B1, `(.L_x_60) ;  /* 0x0000006000017945 */ /* 0x000fe80003800000 */
[----:B------:R0:W-:Y:S01]  /*2730*/  @!P2 STG.E.U8 desc[UR36][R6.64+0x11], R35 ;  /* 0x000011230600a986 */ /* 0x0001e2000c101124 */
[----:B------:R-:W-:Y:S05]  /*2740*/  @P3 BRA `(.L_x_61) ;  /* 0x00000000000c3947 */ /* 0x000fea0003800000 */
[----:B--2---:R-:W3:Y:S02]  /*2750*/  LDG.E.U8 R89, desc[UR36][R8.64+0x18] ;  /* 0x0000182408597981 */ /* 0x004ee4000c1e1100 */
[----:B---3--:R-:W-:-:S05]  /*2760*/  PRMT R13, R89, 0x8880, RZ ;  /* 0x00008880590d7816 */ /* 0x008fca00000000ff */
[----:B------:R-:W-:-:S07]  /*2770*/  IMAD R20, R13, R88, RZ ;  /* 0x000000580d147224 */ /* 0x000fce00078e02ff */
.L_x_61:
[----:B------:R-:W-:Y:S05]  /*2780*/  BSYNC B1 ;  /* 0x0000000000017941 */ /* 0x000fea0003800000 */
.L_x_60:
[----:B---3--:R-:W-:Y:S01]  /*2790*/  @!P3 IMAD R13, R36, R23, R20 ;  /* 0x00000017240db224 */ /* 0x008fe200078e0214 */
[----:B------:R-:W-:Y:S04]  /*27a0*/  BSSY B1, `(.L_x_62) ;  /* 0x0000006000017945 */ /* 0x000fe80003800000 */
[----:B------:R3:W-:Y:S01]  /*27b0*/  @!P3 STG.E.U8 desc[UR36][R4.64+0x18], R13 ;  /* 0x0000180d0400b986 */ /* 0x0007e2000c101124 */
[----:B------:R-:W-:Y:S05]  /*27c0*/  @P4 BRA `(.L_x_63) ;  /* 0x00000000000c4947 */ /* 0x000fea0003800000 */
[----:B--2---:R-:W3:Y:S02]  /*27d0*/  LDG.E.U8 R89, desc[UR36][R8.64+0x19] ;  /* 0x0000192408597981 */ /* 0x004ee4000c1e1100 */
[----:B---3--:R-:W-:-:S05]  /*27e0*/  PRMT R13, R89, 0x8880, RZ ;  /* 0x00008880590d7816 */ /* 0x008fca00000000ff */
[----:B------:R-:W-:-:S07]  /*27f0*/  IMAD R20, R13, R88, RZ ;  /* 0x000000580d147224 */ /* 0x000fce00078e02ff */
.L_x_63:
[----:B------:R-:W-:Y:S05]  /*2800*/  BSYNC B1 ;  /* 0x0000000000017941 */ /* 0x000fea0003800000 */
.L_x_62:
        /* <DEDUP_REMOVED lines=10> */
.L_x_65:
[----:B------:R-:W-:Y:S05]  /*28b0*/  BSYNC B1 ;  /* 0x0000000000017941 */ /* 0x000fea0003800000 */
.L_x_64:
[----:B---3--:R-:W-:Y:S01]  /*28c0*/  @!P2 IMAD R13, R38, R23, R20 ;  /* 0x00000017260da224 */ /* 0x008fe200078e0214 */
[----:B------:R-:W-:Y:S04]  /*28d0*/  BSSY B1, `(.L_x_66) ;  /* 0x0000006000017945 */ /* 0x000fe80003800000 */
[----:B------:R3:W-:Y:S01]  /*28e0*/  @!P2 STG.E.U8 desc[UR36][R6.64+0x18], R13 ;  /* 0x0000180d0600a986 */ /* 0x0007e2000c101124 */
[----:B------:R-:W-:Y:S05]  /*28f0*/  @P3 BRA `(.L_x_67) ;  /* 0x00000000000c3947 */ /* 0x000fea0003800000 */
[----:B--2---:R-:W3:Y:S02]  /*2900*/  LDG.E.U8 R89, desc[UR36][R10.64+0x19] ;  /* 0x000019240a597981 */ /* 0x004ee4000c1e1100 */
[----:B---3--:R-:W-:-:S05]  /*2910*/  PRMT R13, R89, 0x8880, RZ ;  /* 0x00008880590d7816 */ /* 0x008fca00000000ff */
[----:B------:R-:W-:-:S07]  /*2920*/  IMAD R20, R13, R88, RZ ;  /* 0x000000580d147224 */ /* 0x000fce00078e02ff */
.L_x_67:
[----:B------:R-:W-:Y:S05]  /*2930*/  BSYNC B1 ;  /* 0x0000000000017941 */ /* 0x000fea0003800000 */
.L_x_66:
[----:B------:R-:W-:Y:S01]  /*2940*/  @!P3 IMAD R39, R39, R23, R20 ;  /* 0x000000172727b224 */ /* 0x000fe200078e0214 */
[----:B------:R-:W-:Y:S04]  /*2950*/  BSSY B1, `(.L_x_68) ;  /* 0x0000006000017945 */ /* 0x000fe80003800000 */
[----:B------:R0:W-:Y:S01]  /*2960*/  @!P3 STG.E.U8 desc[UR36][R6.64+0x19], R39 ;  /* 0x000019270600b986 */ /* 0x0001e2000c101124 */
[----:B------:R-:W-:Y:S05]  /*2970*/  @P4 BRA `(.L_x_69) ;  /* 0x00000000000c4947 */ /* 0x000fea0003800000 */
[----:B--2---:R-:W3:Y:S02]  /*2980*/  LDG.E.U8 R89, desc[UR36][R8.64+0x20] ;  /* 0x0000202408597981 */ /* 0x004ee4000c1e1100 */
[----:B---3--:R-:W-:-:S05]  /*2990*/  PRMT R13, R89, 0x8880, RZ ;  /* 0x00008880590d7816 */ /* 0x008fca00000000ff */
[----:B------:R-:W-:-:S07]  /*29a0*/  IMAD R20, R13, R88, RZ ;  /* 0x000000580d147224 */ /* 0x000fce00078e02ff */
.L_x_69:
[----:B------:R-:W-:Y:S05]  /*29b0*/  BSYNC B1 ;  /* 0x0000000000017941 */ /* 0x000fea0003800000 */
.L_x_68:
        /* <DEDUP_REMOVED lines=10> */
.L_x_71:
[----:B------:R-:W-:Y:S05]  /*2a60*/  BSYNC B1 ;  /* 0x0000000000017941 */ /* 0x000fea0003800000 */
.L_x_70:
[----:B------:R-:W-:Y:S01]  /*2a70*/  @!P2 IMAD R41, R41, R23, R20 ;  /* 0x000000172929a224 */ /* 0x000fe200078e0214 */
[----:B------:R-:W-:Y:S04]  /*2a80*/  BSSY B1, `(.L_x_72) ;  /* 0x0000006000017945 */ /* 0x000fe80003800000 */
[----:B------:R0:W-:Y:S01]  /*2a90*/  @!P2 STG.E.U8 desc[UR36][R4.64+0x21], R41 ;  /* 0x000021290400a986 */ /* 0x0001e2000c101124 */
[----:B------:R-:W-:Y:S05]  /*2aa0*/  @P3 BRA `(.L_x_73) ;  /* 0x00000000000c3947 */ /* 0x000fea0003800000 */
[----:B--2---:R-:W3:Y:S02]  /*2ab0*/  LDG.E.U8 R89, desc[UR36][R10.64+0x20] ;  /* 0x000020240a597981 */ /* 0x004ee4000c1e1100 */
[----:B---3--:R-:W-:-:S05]  /*2ac0*/  PRMT R13, R89, 0x8880, RZ ;  /* 0x00008880590d7816 */ /* 0x008fca00000000ff */
[----:B------:R-:W-:-:S07]  /*2ad0*/  IMAD R20, R13, R88, RZ ;  /* 0x000000580d147224 */ /* 0x000fce00078e02ff */
.L_x_73:
[----:B------:R-:W-:Y:S05]  /*2ae0*/  BSYNC B1 ;  /* 0x0000000000017941 */ /* 0x000fea0003800000 */
.L_x_72:
[----:B---3--:R-:W-:Y:S01]  /*2af0*/  @!P3 IMAD R13, R42, R23, R20 ;  /* 0x000000172a0db224 */ /* 0x008fe200078e0214 */
[----:B------:R-:W-:Y:S04]  /*2b00*/  BSSY B1, `(.L_x_74) ;  /* 0x0000006000017945 */ /* 0x000fe80003800000 */
[----:B------:R3:W-:Y:S01]  /*2b10*/  @!P3 STG.E.U8 desc[UR36][R6.64+0x20], R13 ;  /* 0x0000200d0600b986 */ /* 0x0007e2000c101124 */
[----:B------:R-:W-:Y:S05]  /*2b20*/  @P4 BRA `(.L_x_75) ;  /* 0x00000000000c4947 */ /* 0x000fea0003800000 */
[----:B--2---:R-:W3:Y:S02]  /*2b30*/  LDG.E.U8 R89, desc[UR36][R10.64+0x21] ;  /* 0x000021240a597981 */ /* 0x004ee4000c1e1100 */
[----:B---3--:R-:W-:-:S05]  /*2b40*/  PRMT R13, R89, 0x8880, RZ ;  /* 0x00008880590d7816 */ /* 0x008fca00000000ff */
[----:B------:R-:W-:-:S07]  /*2b50*/  IMAD R20, R13, R88, RZ ;  /* 0x000000580d147224 */ /* 0x000fce00078e02ff */
.L_x_75:
[----:B------:R-:W-:Y:S05]  /*2b60*/  BSYNC B1 ;  /* 0x0000000000017941 */ /* 0x000fea0003800000 */
.L_x_74:
        /* <DEDUP_REMOVED lines=10> */
.L_x_77:
[----:B------:R-:W-:Y:S05]  /*2c10*/  BSYNC B1 ;  /* 0x0000000000017941 */ /* 0x000fea0003800000 */
.L_x_76:
[----:B---3--:R-:W-:Y:S01]  /*2c20*/  @!P2 IMAD R13, R44, R23, R20 ;  /* 0x000000172c0da224 */ /* 0x008fe200078e0214 */
[----:B------:R-:W-:Y:S04]  /*2c30*/  BSSY B1, `(.L_x_78) ;  /* 0x0000006000017945 */ /* 0x000fe80003800000 */
[----:B------:R3:W-:Y:S01]  /*2c40*/  @!P2 STG.E.U8 desc[UR36][R4.64+0x28], R13 ;  /* 0x0000280d0400a986 */ /* 0x0007e2000c101124 */
[----:B------:R-:W-:Y:S05]  /*2c50*/  @P3 BRA `(.L_x_79) ;  /* 0x00000000000c3947 */ /* 0x000fea0003800000 */
[----:B--2---:R-:W3:Y:S02]  /*2c60*/  LDG.E.U8 R89, desc[UR36][R8.64+0x29] ;  /* 0x0000292408597981 */ /* 0x004ee4000c1e1100 */
[----:B---3--:R-:W-:-:S05]  /*2c70*/  PRMT R13, R89, 0x8880, RZ ;  /* 0x00008880590d7816 */ /* 0x008fca00000000ff */
[----:B------:R-:W-:-:S07]  /*2c80*/  IMAD R20, R13, R88, RZ ;  /* 0x000000580d147224 */ /* 0x000fce00078e02ff */
.L_x_79:
[----:B------:R-:W-:Y:S05]  /*2c90*/  BSYNC B1 ;  /* 0x0000000000017941 */ /* 0x000fea0003800000 */
.L_x_78:
[----:B------:R-:W-:Y:S01]  /*2ca0*/  @!P3 IMAD R45, R45, R23, R20 ;  /* 0x000000172d2db224 */ /* 0x000fe200078e0214 */
[----:B------:R-:W-:Y:S04]  /*2cb0*/  BSSY B1, `(.L_x_80) ;  /* 0x0000006000017945 */ /* 0x000fe80003800000 */
[----:B------:R0:W-:Y:S01]  /*2cc0*/  @!P3 STG.E.U8 desc[UR36][R4.64+0x29], R45 ;  /* 0x0000292d0400b986 */ /* 0x0001e2000c101124 */
[----:B------:R-:W-:Y:S05]  /*2cd0*/  @P4 BRA `(.L_x_81) ;  /* 0x00000000000c4947 */ /* 0x000fea0003800000 */
[----:B--2---:R-:W3:Y:S02]  /*2ce0*/  LDG.E.U8 R89, desc[UR36][R10.64+0x28] ;  /* 0x000028240a597981 */ /* 0x004ee4000c1e1100 */
[----:B---3--:R-:W-:-:S05]  /*2cf0*/  PRMT R13, R89, 0x8880, RZ ;  /* 0x00008880590d7816 */ /* 0x008fca00000000ff */
[----:B------:R-:W-:-:S07]  /*2d00*/  IMAD R20, R13, R88, RZ ;  /* 0x000000580d147224 */ /* 0x000fce00078e02ff */
.L_x_81:
[----:B------:R-:W-:Y:S05]  /*2d10*/  BSYNC B1 ;  /* 0x0000000000017941 */ /* 0x000fea0003800000 */
.L_x_80:
        /* <DEDUP_REMOVED lines=10> */
.L_x_83:
[----:B------:R-:W-:Y:S05]  /*2dc0*/  BSYNC B1 ;  /* 0x0000000000017941 */ /* 0x000fea0003800000 */
.L_x_82:
[----:B------:R-:W-:Y:S01]  /*2dd0*/  @!P2 IMAD R47, R47, R23, R20 ;  /* 0x000000172f2fa224 */ /* 0x000fe200078e0214 */
[----:B------:R-:W-:Y:S04]  /*2de0*/  BSSY B1, `(.L_x_84) ;  /* 0x0000006000017945 */ /* 0x000fe80003800000 */
[----:B------:R0:W-:Y:S01]  /*2df0*/  @!P2 STG.E.U8 desc[UR36][R6.64+0x29], R47 ;  /* 0x0000292f0600a986 */ /* 0x0001e2000c101124 */
[----:B------:R-:W-:Y:S05]  /*2e00*/  @P3 BRA `(.L_x_85) ;  /* 0x00000000000c3947 */ /* 0x000fea0003800000 */
[----:B--2---:R-:W3:Y:S02]  /*2e10*/  LDG.E.U8 R89, desc[UR36][R8.64+0x30] ;  /* 0x0000302408597981 */ /* 0x004ee4000c1e1100 */
[----:B---3--:R-:W-:-:S05]  /*2e20*/  PRMT R13, R89, 0x8880, RZ ;  /* 0x00008880590d7816 */ /* 0x008fca00000000ff */
[----:B------:R-:W-:-:S07]  /*2e30*/  IMAD R20, R13, R88, RZ ;  /* 0x000000580d147224 */ /* 0x000fce00078e02ff */
.L_x_85:
[----:B------:R-:W-:Y:S05]  /*2e40*/  BSYNC B1 ;  /* 0x0000000000017941 */ /* 0x000fea0003800000 */
.L_x_84:
[----:B---3--:R-:W-:Y:S01]  /*2e50*/  @!P3 IMAD R13, R48, R23, R20 ;  /* 0x00000017300db224 */ /* 0x008fe200078e0214 */
[----:B------:R-:W-:Y:S04]  /*2e60*/  BSSY B1, `(.L_x_86) ;  /* 0x0000006000017945 */ /* 0x000fe80003800000 */
[----:B------:R3:W-:Y:S01]  /*2e70*/  @!P3 STG.E.U8 desc[UR36][R4.64+0x30], R13 ;  /* 0x0000300d0400b986 */ /* 0x0007e2000c101124 */
[----:B------:R-:W-:Y:S05]  /*2e80*/  @P4 BRA `(.L_x_87) ;  /* 0x00000000000c4947 */ /* 0x000fea0003800000 */
[----:B--2---:R-:W3:Y:S02]  /*2e90*/  LDG.E.U8 R89, desc[UR36][R8.64+0x31] ;  /* 0x0000312408597981 */ /* 0x004ee4000c1e1100 */
[----:B---3--:R-:W-:-:S05]  /*2ea0*/  PRMT R13, R89, 0x8880, RZ ;  /* 0x00008880590d7816 */ /* 0x008fca00000000ff */
[----:B------:R-:W-:-:S07]  /*2eb0*/  IMAD R20, R13, R88, RZ ;  /* 0x000000580d147224 */ /* 0x000fce00078e02ff */
.L_x_87:
[----:B------:R-:W-:Y:S05]  /*2ec0*/  BSYNC B1 ;  /* 0x0000000000017941 */ /* 0x000fea0003800000 */
.L_x_86:
        /* <DEDUP_REMOVED lines=10> */
.L_x_89:
[----:B------:R-:W-:Y:S05]  /*2f70*/  BSYNC B1 ;  /* 0x0000000000017941 */ /* 0x000fea0003800000 */
.L_x_88:
[----:B---3--:R-:W-:Y:S01]  /*2f80*/  @!P2 IMAD R13, R50, R23, R20 ;  /* 0x00000017320da224 */ /* 0x008fe200078e0214 */
[----:B------:R-:W-:Y:S04]  /*2f90*/  BSSY B1, `(.L_x_90) ;  /* 0x0000006000017945 */ /* 0x000fe80003800000 */
[----:B------:R3:W-:Y:S01]  /*2fa0*/  @!P2 STG.E.U8 desc[UR36][R6.64+0x30], R13 ;  /* 0x0000300d0600a986 */ /* 0x0007e2000c101124 */
[----:B------:R-:W-:Y:S05]  /*2fb0*/  @P3 BRA `(.L_x_91) ;  /* 0x00000000000c3947 */ /* 0x000fea0003800000 */
[----:B--2---:R-:W3:Y:S02]  /*2fc0*/  LDG.E.U8 R89, desc[UR36][R10.64+0x31] ;  /* 0x000031240a597981 */ /* 0x004ee4000c1e1100 */
[----:B---3--:R-:W-:-:S05]  /*2fd0*/  PRMT R13, R89, 0x8880, RZ ;  /* 0x00008880590d7816 */ /* 0x008fca00000000ff */
[----:B------:R-:W-:-:S07]  /*2fe0*/  IMAD R20, R13, R88, RZ ;  /* 0x000000580d147224 */ /* 0x000fce00078e02ff */
.L_x_91:
[----:B------:R-:W-:Y:S05]  /*2ff0*/  BSYNC B1 ;  /* 0x0000000000017941 */ /* 0x000fea0003800000 */
.L_x_90:
[----:B------:R-:W-:Y:S01]  /*3000*/  @!P3 IMAD R51, R51, R23, R20 ;  /* 0x000000173333b224 */ /* 0x000fe200078e0214 */
[----:B------:R-:W-:Y:S04]  /*3010*/  BSSY B1, `(.L_x_92) ;  /* 0x0000006000017945 */ /* 0x000fe80003800000 */
[----:B------:R0:W-:Y:S01]  /*3020*/  @!P3 STG.E.U8 desc[UR36][R6.64+0x31], R51 ;  /* 0x000031330600b986 */ /* 0x0001e2000c101124 */
[----:B------:R-:W-:Y:S05]  /*3030*/  @P4 BRA `(.L_x_93) ;  /* 0x00000000000c4947 */ /* 0x000fea0003800000 */
[----:B--2---:R-:W3:Y:S02]  /*3040*/  LDG.E.U8 R89, desc[UR36][R8.64+0x38] ;  /* 0x0000382408597981 */ /* 0x004ee4000c1e1100 */
[----:B---3--:R-:W-:-:S05]  /*3050*/  PRMT R13, R89, 0x8880, RZ ;  /* 0x00008880590d7816 */ /* 0x008fca00000000ff */
[----:B------:R-:W-:-:S07]  /*3060*/  IMAD R20, R13, R88, RZ ;  /* 0x000000580d147224 */ /* 0x000fce00078e02ff */
.L_x_93:
[----:B------:R-:W-:Y:S05]  /*3070*/  BSYNC B1 ;  /* 0x0000000000017941 */ /* 0x000fea0003800000 */
.L_x_92:
        /* <DEDUP_REMOVED lines=10> */
.L_x_95:
[----:B------:R-:W-:Y:S05]  /*3120*/  BSYNC B1 ;  /* 0x0000000000017941 */ /* 0x000fea0003800000 */
.L_x_94:
[----:B------:R-:W-:Y:S01]  /*3130*/  @!P2 IMAD R53, R53, R23, R20 ;  /* 0x000000173535a224 */ /* 0x000fe200078e0214 */
[----:B------:R-:W-:Y:S04]  /*3140*/  BSSY B1, `(.L_x_96) ;  /* 0x0000006000017945 */ /* 0x000fe80003800000 */
[----:B------:R0:W-:Y:S01]  /*3150*/  @!P2 STG.E.U8 desc[UR36][R4.64+0x39], R53 ;  /* 0x000039350400a986 */ /* 0x0001e2000c101124 */
[----:B------:R-:W-:Y:S05]  /*3160*/  @P3 BRA `(.L_x_97) ;  /* 0x00000000000c3947 */ /* 0x000fea0003800000 */
[----:B--2---:R-:W3:Y:S02]  /*3170*/  LDG.E.U8 R89, desc[UR36][R10.64+0x38] ;  /* 0x000038240a597981 */ /* 0x004ee4000c1e1100 */
[----:B---3--:R-:W-:-:S05]  /*3180*/  PRMT R13, R89, 0x8880, RZ ;  /* 0x00008880590d7816 */ /* 0x008fca00000000ff */
[----:B------:R-:W-:-:S07]  /*3190*/  IMAD R20, R13, R88, RZ ;  /* 0x000000580d147224 */ /* 0x000fce00078e02ff */
.L_x_97:
[----:B------:R-:W-:Y:S05]  /*31a0*/  BSYNC B1 ;  /* 0x0000000000017941 */ /* 0x000fea0003800000 */
.L_x_96:
[----:B---3--:R-:W-:Y:S01]  /*31b0*/  @!P3 IMAD R13, R54, R23, R20 ;  /* 0x00000017360db224 */ /* 0x008fe200078e0214 */
[----:B------:R-:W-:Y:S04]  /*31c0*/  BSSY B1, `(.L_x_98) ;  /* 0x0000006000017945 */ /* 0x000fe80003800000 */
[----:B------:R3:W-:Y:S01]  /*31d0*/  @!P3 STG.E.U8 desc[UR36][R6.64+0x38], R13 ;  /* 0x0000380d0600b986 */ /* 0x0007e2000c101124 */
[----:B------:R-:W-:Y:S05]  /*31e0*/  @P4 BRA `(.L_x_99) ;  /* 0x00000000000c4947 */ /* 0x000fea0003800000 */
[----:B--2---:R-:W3:Y:S02]  /*31f0*/  LDG.E.U8 R89, desc[UR36][R10.64+0x39] ;  /* 0x000039240a597981 */ /* 0x004ee4000c1e1100 */
[----:B---3--:R-:W-:-:S05]  /*3200*/  PRMT R13, R89, 0x8880, RZ ;  /* 0x00008880590d7816 */ /* 0x008fca00000000ff */
[----:B------:R-:W-:-:S07]  /*3210*/  IMAD R20, R13, R88, RZ ;  /* 0x000000580d147224 */ /* 0x000fce00078e02ff */
.L_x_99:
[----:B------:R-:W-:Y:S05]  /*3220*/  BSYNC B1 ;  /* 0x0000000000017941 */ /* 0x000fea0003800000 */
.L_x_98:
        /* <DEDUP_REMOVED lines=10> */
.L_x_101:
[----:B------:R-:W-:Y:S05]  /*32d0*/  BSYNC B1 ;  /* 0x0000000000017941 */ /* 0x000fea0003800000 */
.L_x_100:
[----:B---3--:R-:W-:Y:S01]  /*32e0*/  @!P2 IMAD R13, R56, R23, R20 ;  /* 0x00000017380da224 */ /* 0x008fe200078e0214 */
[----:B------:R-:W-:Y:S04]  /*32f0*/  BSSY B1, `(.L_x_102) ;  /* 0x0000006000017945 */ /* 0x000fe80003800000 */
[----:B------:R3:W-:Y:S01]  /*3300*/  @!P2 STG.E.U8 desc[UR36][R4.64+0x40], R13 ;  /* 0x0000400d0400a986 */ /* 0x0007e2000c101124 */
[----:B------:R-:W-:Y:S05]  /*3310*/  @P3 BRA `(.L_x_103) ;  /* 0x00000000000c3947 */ /* 0x000fea0003800000 */
[----:B--2---:R-:W3:Y:S02]  /*3320*/  LDG.E.U8 R89, desc[UR36][R8.64+0x41] ;  /* 0x0000412408597981 */ /* 0x004ee4000c1e1100 */
[----:B---3--:R-:W-:-:S05]  /*3330*/  PRMT R13, R89, 0x8880, RZ ;  /* 0x00008880590d7816 */ /* 0x008fca00000000ff */
[----:B------:R-:W-:-:S07]  /*3340*/  IMAD R20, R13, R88, RZ ;  /* 0x000000580d147224 */ /* 0x000fce00078e02ff */
.L_x_103:
[----:B------:R-:W-:Y:S05]  /*3350*/  BSYNC B1 ;  /* 0x0000000000017941 */ /* 0x000fea0003800000 */
.L_x_102:
[----:B------:R-:W-:Y:S01]  /*3360*/  @!P3 IMAD R57, R57, R23, R20 ;  /* 0x000000173939b224 */ /* 0x000fe200078e0214 */
[----:B------:R-:W-:Y:S04]  /*3370*/  BSSY B1, `(.L_x_104) ;  /* 0x0000006000017945 */ /* 0x000fe80003800000 */
[----:B------:R0:W-:Y:S01]  /*3380*/  @!P3 STG.E.U8 desc[UR36][R4.64+0x41], R57 ;  /* 0x000041390400b986 */ /* 0x0001e2000c101124 */
[----:B------:R-:W-:Y:S05]  /*3390*/  @P4 BRA `(.L_x_105) ;  /* 0x00000000000c4947 */ /* 0x000fea0003800000 */
[----:B--2---:R-:W3:Y:S02]  /*33a0*/  LDG.E.U8 R89, desc[UR36][R10.64+0x40] ;  /* 0x000040240a597981 */ /* 0x004ee4000c1e1100 */
[----:B---3--:R-:W-:-:S05]  /*33b0*/  PRMT R13, R89, 0x8880, RZ ;  /* 0x00008880590d7816 */ /* 0x008fca00000000ff */
[----:B------:R-:W-:-:S07]  /*33c0*/  IMAD R20, R13, R88, RZ ;  /* 0x000000580d147224 */ /* 0x000fce00078e02ff */
.L_x_105:
[----:B------:R-:W-:Y:S05]  /*33d0*/  BSYNC B1 ;  /* 0x0000000000017941 */ /* 0x000fea0003800000 */
.L_x_104:
        /* <DEDUP_REMOVED lines=10> */
.L_x_107:
[----:B------:R-:W-:Y:S05]  /*3480*/  BSYNC B1 ;  /* 0x0000000000017941 */ /* 0x000fea0003800000 */
.L_x_106:
[----:B------:R-:W-:Y:S01]  /*3490*/  @!P2 IMAD R59, R59, R23, R20 ;  /* 0x000000173b3ba224 */ /* 0x000fe200078e0214 */
[----:B------:R-:W-:Y:S04]  /*34a0*/  BSSY B1, `(.L_x_108) ;  /* 0x0000006000017945 */ /* 0x000fe80003800000 */
[----:B------:R0:W-:Y:S01]  /*34b0*/  @!P2 STG.E.U8 desc[UR36][R6.64+0x41], R59 ;  /* 0x0000413b0600a986 */ /* 0x0001e2000c101124 */
[----:B------:R-:W-:Y:S05]  /*34c0*/  @P3 BRA `(.L_x_109) ;  /* 0x00000000000c3947 */ /* 0x000fea0003800000 */
[----:B--2---:R-:W3:Y:S02]  /*34d0*/  LDG.E.U8 R89, desc[UR36][R8.64+0x48] ;  /* 0x0000482408597981 */ /* 0x004ee4000c1e1100 */
[----:B---3--:R-:W-:-:S05]  /*34e0*/  PRMT R13, R89, 0x8880, RZ ;  /* 0x00008880590d7816 */ /* 0x008fca00000000ff */
[----:B------:R-:W-:-:S07]  /*34f0*/  IMAD R20, R13, R88, RZ ;  /* 0x000000580d147224 */ /* 0x000fce00078e02ff */
.L_x_109:
[----:B------:R-:W-:Y:S05]  /*3500*/  BSYNC B1 ;  /* 0x0000000000017941 */ /* 0x000fea0003800000 */
.L_x_108:
[----:B---3--:R-:W-:Y:S01]  /*3510*/  @!P3 IMAD R13, R60, R23, R20 ;  /* 0x000000173c0db224 */ /* 0x008fe200078e0214 */
[----:B------:R-:W-:Y:S04]  /*3520*/  BSSY B1, `(.L_x_110) ;  /* 0x0000006000017945 */ /* 0x000fe80003800000 */
[----:B------:R3:W-:Y:S01]  /*3530*/  @!P3 STG.E.U8 desc[UR36][R4.64+0x48], R13 ;  /* 0x0000480d0400b986 */ /* 0x0007e2000c101124 */
[----:B------:R-:W-:Y:S05]  /*3540*/  @P4 BRA `(.L_x_111) ;  /* 0x00000000000c4947 */ /* 0x000fea0003800000 */
[----:B--2---:R-:W3:Y:S02]  /*3550*/  LDG.E.U8 R89, desc[UR36][R8.64+0x49] ;  /* 0x0000492408597981 */ /* 0x004ee4000c1e1100 */
[----:B---3--:R-:W-:-:S05]  /*3560*/  PRMT R13, R89, 0x8880, RZ ;  /* 0x00008880590d7816 */ /* 0x008fca00000000ff */
[----:B------:R-:W-:-:S07]  /*3570*/  IMAD R20, R13, R88, RZ ;  /* 0x000000580d147224 */ /* 0x000fce00078e02ff */
.L_x_111:
[----:B------:R-:W-:Y:S05]  /*3580*/  BSYNC B1 ;  /* 0x0000000000017941 */ /* 0x000fea0003800000 */
.L_x_110:
        /* <DEDUP_REMOVED lines=10> */
.L_x_113:
[----:B------:R-:W-:Y:S05]  /*3630*/  BSYNC B1 ;  /* 0x0000000000017941 */ /* 0x000fea0003800000 */
.L_x_112:
[----:B---3--:R-:W-:Y:S01]  /*3640*/  @!P2 IMAD R13, R62, R23, R20 ;  /* 0x000000173e0da224 */ /* 0x008fe200078e0214 */
[----:B------:R-:W-:Y:S04]  /*3650*/  BSSY B1, `(.L_x_114) ;  /* 0x0000006000017945 */ /* 0x000fe80003800000 */
[----:B------:R3:W-:Y:S01]  /*3660*/  @!P2 STG.E.U8 desc[UR36][R6.64+0x48], R13 ;  /* 0x0000480d0600a986 */ /* 0x0007e2000c101124 */
[----:B------:R-:W-:Y:S05]  /*3670*/  @P3 BRA `(.L_x_115) ;  /* 0x00000000000c3947 */ /* 0x000fea0003800000 */
[----:B--2---:R-:W3:Y:S02]  /*3680*/  LDG.E.U8 R89, desc[UR36][R10.64+0x49] ;  /* 0x000049240a597981 */ /* 0x004ee4000c1e1100 */
[----:B---3--:R-:W-:-:S05]  /*3690*/  PRMT R13, R89, 0x8880, RZ ;  /* 0x00008880590d7816 */ /* 0x008fca00000000ff */
[----:B------:R-:W-:-:S07]  /*36a0*/  IMAD R20, R13, R88, RZ ;  /* 0x000000580d147224 */ /* 0x000fce00078e02ff */
.L_x_115:
[----:B------:R-:W-:Y:S05]  /*36b0*/  BSYNC B1 ;  /* 0x0000000000017941 */ /* 0x000fea0003800000 */
.L_x_114:
[----:B------:R-:W-:Y:S01]  /*36c0*/  @!P3 IMAD R63, R63, R23, R20 ;  /* 0x000000173f3fb224 */ /* 0x000fe200078e0214 */
[----:B------:R-:W-:Y:S04]  /*36d0*/  BSSY B1, `(.L_x_116) ;  /* 0x0000006000017945 */ /* 0x000fe80003800000 */
[----:B------:R0:W-:Y:S01]  /*36e0*/  @!P3 STG.E.U8 desc[UR36][R6.64+0x49], R63 ;  /* 0x0000493f0600b986 */ /* 0x0001e2000c101124 */
[----:B------:R-:W-:Y:S05]  /*36f0*/  @P4 BRA `(.L_x_117) ;  /* 0x00000000000c4947 */ /* 0x000fea0003800000 */
[----:B--2---:R-:W3:Y:S02]  /*3700*/  LDG.E.U8 R89, desc[UR36][R8.64+0x50] ;  /* 0x0000502408597981 */ /* 0x004ee4000c1e1100 */
[----:B---3--:R-:W-:-:S05]  /*3710*/  PRMT R13, R89, 0x8880, RZ ;  /* 0x00008880590d7816 */ /* 0x008fca00000000ff */
[----:B------:R-:W-:-:S07]  /*3720*/  IMAD R20, R13, R88, RZ ;  /* 0x000000580d147224 */ /* 0x000fce00078e02ff */
.L_x_117:
[----:B------:R-:W-:Y:S05]  /*3730*/  BSYNC B1 ;  /* 0x0000000000017941 */ /* 0x000fea0003800000 */
.L_x_116:
        /* <DEDUP_REMOVED lines=10> */
.L_x_119:
[----:B------:R-:W-:Y:S05]  /*37e0*/  BSYNC B1 ;  /* 0x0000000000017941 */ /* 0x000fea0003800000 */
.L_x_118:
[----:B------:R-:W-:Y:S01]  /*37f0*/  @!P2 IMAD R65, R65, R23, R20 ;  /* 0x000000174141a224 */ /* 0x000fe200078e0214 */
[----:B------:R-:W-:Y:S04]  /*3800*/  BSSY B1, `(.L_x_120) ;  /* 0x0000006000017945 */ /* 0x000fe80003800000 */
[----:B------:R0:W-:Y:S01]  /*3810*/  @!P2 STG.E.U8 desc[UR36][R4.64+0x51], R65 ;  /* 0x000051410400a986 */ /* 0x0001e2000c101124 */
[----:B------:R-:W-:Y:S05]  /*3820*/  @P3 BRA `(.L_x_121) ;  /* 0x00000000000c3947 */ /* 0x000fea0003800000 */
[----:B--2---:R-:W3:Y:S02]  /*3830*/  LDG.E.U8 R89, desc[UR36][R10.64+0x50] ;  /* 0x000050240a597981 */ /* 0x004ee4000c1e1100 */
[----:B---3--:R-:W-:-:S05]  /*3840*/  PRMT R13, R89, 0x8880, RZ ;  /* 0x00008880590d7816 */ /* 0x008fca00000000ff */
[----:B------:R-:W-:-:S07]  /*3850*/  IMAD R20, R13, R88, RZ ;  /* 0x000000580d147224 */ /* 0x000fce00078e02ff */
.L_x_121:
[----:B------:R-:W-:Y:S05]  /*3860*/  BSYNC B1 ;  /* 0x0000000000017941 */ /* 0x000fea0003800000 */
.L_x_120:
[----:B---3--:R-:W-:Y:S01]  /*3870*/  @!P3 IMAD R13, R66, R23, R20 ;  /* 0x00000017420db224 */ /* 0x008fe200078e0214 */
[----:B------:R-:W-:Y:S04]  /*3880*/  BSSY B1, `(.L_x_122) ;  /* 0x0000006000017945 */ /* 0x000fe80003800000 */
[----:B------:R3:W-:Y:S01]  /*3890*/  @!P3 STG.E.U8 desc[UR36][R6.64+0x50], R13 ;  /* 0x0000500d0600b986 */ /* 0x0007e2000c101124 */
[----:B------:R-:W-:Y:S05]  /*38a0*/  @P4 BRA `(.L_x_123) ;  /* 0x00000000000c4947 */ /* 0x000fea0003800000 */
[----:B--2---:R-:W3:Y:S02]  /*38b0*/  LDG.E.U8 R89, desc[UR36][R10.64+0x51] ;  /* 0x000051240a597981 */ /* 0x004ee4000c1e1100 */
[----:B---3--:R-:W-:-:S05]  /*38c0*/  PRMT R13, R89, 0x8880, RZ ;  /* 0x00008880590d7816 */ /* 0x008fca00000000ff */
[----:B------:R-:W-:-:S07]  /*38d0*/  IMAD R20, R13, R88, RZ ;  /* 0x000000580d147224 */ /* 0x000fce00078e02ff */
.L_x_123:
[----:B------:R-:W-:Y:S05]  /*38e0*/  BSYNC B1 ;  /* 0x0000000000017941 */ /* 0x000fea0003800000 */
.L_x_122:
        /* <DEDUP_REMOVED lines=10> */
.L_x_125:
[----:B------:R-:W-:Y:S05]  /*3990*/  BSYNC B1 ;  /* 0x0000000000017941 */ /* 0x000fea0003800000 */
.L_x_124:
[----:B---3--:R-:W-:Y:S01]  /*39a0*/  @!P2 IMAD R13, R68, R23, R20 ;  /* 0x00000017440da224 */ /* 0x008fe200078e0214 */
[----:B------:R-:W-:Y:S04]  /*39b0*/  BSSY B1, `(.L_x_126) ;  /* 0x0000006000017945 */ /* 0x000fe80003800000 */
[----:B------:R3:W-:Y:S01]  /*39c0*/  @!P2 STG.E.U8 desc[UR36][R4.64+0x58], R13 ;  /* 0x0000580d0400a986 */ /* 0x0007e2000c101124 */
[----:B------:R-:W-:Y:S05]  /*39d0*/  @P3 BRA `(.L_x_127) ;  /* 0x00000000000c3947 */ /* 0x000fea0003800000 */
[----:B--2---:R-:W3:Y:S02]  /*39e0*/  LDG.E.U8 R89, desc[UR36][R8.64+0x59] ;  /* 0x0000592408597981 */ /* 0x004ee4000c1e1100 */
[----:B---3--:R-:W-:-:S05]  /*39f0*/  PRMT R13, R89, 0x8880, RZ ;  /* 0x00008880590d7816 */ /* 0x008fca00000000ff */
[----:B------:R-:W-:-:S07]  /*3a00*/  IMAD R20, R13, R88, RZ ;  /* 0x000000580d147224 */ /* 0x000fce00078e02ff */
.L_x_127:
[----:B------:R-:W-:Y:S05]  /*3a10*/  BSYNC B1 ;  /* 0x0000000000017941 */ /* 0x000fea0003800000 */
.L_x_126:
[----:B------:R-:W-:Y:S01]  /*3a20*/  @!P3 IMAD R69, R69, R23, R20 ;  /* 0x000000174545b224 */ /* 0x000fe200078e0214 */
[----:B------:R-:W-:Y:S04]  /*3a30*/  BSSY B1, `(.L_x_128) ;  /* 0x0000006000017945 */ /* 0x000fe80003800000 */
[----:B------:R0:W-:Y:S01]  /*3a40*/  @!P3 STG.E.U8 desc[UR36][R4.64+0x59], R69 ;  /* 0x000059450400b986 */ /* 0x0001e2000c101124 */
[----:B------:R-:W-:Y:S05]  /*3a50*/  @P4 BRA `(.L_x_129) ;  /* 0x00000000000c4947 */ /* 0x000fea0003800000 */
[----:B--2---:R-:W3:Y:S02]  /*3a60*/  LDG.E.U8 R89, desc[UR36][R10.64+0x58] ;  /* 0x000058240a597981 */ /* 0x004ee4000c1e1100 */
[----:B---3--:R-:W-:-:S05]  /*3a70*/  PRMT R13, R89, 0x8880, RZ ;  /* 0x00008880590d7816 */ /* 0x008fca00000000ff */
[----:B------:R-:W-:-:S07]  /*3a80*/  IMAD R20, R13, R88, RZ ;  /* 0x000000580d147224 */ /* 0x000fce00078e02ff */
.L_x_129:
[----:B------:R-:W-:Y:S05]  /*3a90*/  BSYNC B1 ;  /* 0x0000000000017941 */ /* 0x000fea0003800000 */
.L_x_128:
        /* <DEDUP_REMOVED lines=10> */
.L_x_131:
[----:B------:R-:W-:Y:S05]  /*3b40*/  BSYNC B1 ;  /* 0x0000000000017941 */ /* 0x000fea0003800000 */
.L_x_130:
[----:B------:R-:W-:Y:S01]  /*3b50*/  @!P2 IMAD R71, R71, R23, R20 ;  /* 0x000000174747a224 */ /* 0x000fe200078e0214 */
[----:B------:R-:W-:Y:S04]  /*3b60*/  BSSY B1, `(.L_x_132) ;  /* 0x0000006000017945 */ /* 0x000fe80003800000 */
[----:B------:R0:W-:Y:S01]  /*3b70*/  @!P2 STG.E.U8 desc[UR36][R6.64+0x59], R71 ;  /* 0x000059470600a986 */ /* 0x0001e2000c101124 */
[----:B------:R-:W-:Y:S05]  /*3b80*/  @P3 BRA `(.L_x_133) ;  /* 0x00000000000c3947 */ /* 0x000fea0003800000 */
[----:B--2---:R-:W3:Y:S02]  /*3b90*/  LDG.E.U8 R89, desc[UR36][R8.64+0x60] ;  /* 0x0000602408597981 */ /* 0x004ee4000c1e1100 */
[----:B---3--:R-:W-:-:S05]  /*3ba0*/  PRMT R13, R89, 0x8880, RZ ;  /* 0x00008880590d7816 */ /* 0x008fca00000000ff */
[----:B------:R-:W-:-:S07]  /*3bb0*/  IMAD R20, R13, R88, RZ ;  /* 0x000000580d147224 */ /* 0x000fce00078e02ff */
.L_x_133:
[----:B------:R-:W-:Y:S05]  /*3bc0*/  BSYNC B1 ;  /* 0x0000000000017941 */ /* 0x000fea0003800000 */
.L_x_132:
[----:B---3--:R-:W-:Y:S01]  /*3bd0*/  @!P3 IMAD R13, R72, R23, R20 ;  /* 0x00000017480db224 */ /* 0x008fe200078e0214 */
[----:B------:R-:W-:Y:S04]  /*3be0*/  BSSY B1, `(.L_x_134) ;  /* 0x0000006000017945 */ /* 0x000fe80003800000 */
[----:B------:R3:W-:Y:S01]  /*3bf0*/  @!P3 STG.E.U8 desc[UR36][R4.64+0x60], R13 ;  /* 0x0000600d0400b986 */ /* 0x0007e2000c101124 */
[----:B------:R-:W-:Y:S05]  /*3c00*/  @P4 BRA `(.L_x_135) ;  /* 0x00000000000c4947 */ /* 0x000fea0003800000 */
[----:B--2---:R-:W3:Y:S02]  /*3c10*/  LDG.E.U8 R89, desc[UR36][R8.64+0x61] ;  /* 0x0000612408597981 */ /* 0x004ee4000c1e1100 */
[----:B---3--:R-:W-:-:S05]  /*3c20*/  PRMT R13, R89, 0x8880, RZ ;  /* 0x00008880590d7816 */ /* 0x008fca00000000ff */
[----:B------:R-:W-:-:S07]  /*3c30*/  IMAD R20, R13, R88, RZ ;  /* 0x000000580d147224 */ /* 0x000fce00078e02ff */
.L_x_135:
[----:B------:R-:W-:Y:S05]  /*3c40*/  BSYNC B1 ;  /* 0x0000000000017941 */ /* 0x000fea0003800000 */
.L_x_134:
        /* <DEDUP_REMOVED lines=10> */
.L_x_137:
[----:B------:R-:W-:Y:S05]  /*3cf0*/  BSYNC B1 ;  /* 0x0000000000017941 */ /* 0x000fea0003800000 */
.L_x_136:
[----:B---3--:R-:W-:Y:S01]  /*3d00*/  @!P2 IMAD R13, R74, R23, R20 ;  /* 0x000000174a0da224 */ /* 0x008fe200078e0214 */
[----:B------:R-:W-:Y:S04]  /*3d10*/  BSSY B1, `(.L_x_138) ;  /* 0x0000006000017945 */ /* 0x000fe80003800000 */
[----:B------:R3:W-:Y:S01]  /*3d20*/  @!P2 STG.E.U8 desc[UR36][R6.64+0x60], R13 ;  /* 0x0000600d0600a986 */ /* 0x0007e2000c101124 */
[----:B------:R-:W-:Y:S05]  /*3d30*/  @P3 BRA `(.L_x_139) ;  /* 0x00000000000c3947 */ /* 0x000fea0003800000 */
[----:B--2---:R-:W3:Y:S02]  /*3d40*/  LDG.E.U8 R89, desc[UR36][R10.64+0x61] ;  /* 0x000061240a597981 */ /* 0x004ee4000c1e1100 */
[----:B---3--:R-:W-:-:S05]  /*3d50*/  PRMT R13, R89, 0x8880, RZ ;  /* 0x00008880590d7816 */ /* 0x008fca00000000ff */
[----:B------:R-:W-:-:S07]  /*3d60*/  IMAD R20, R13, R88, RZ ;  /* 0x000000580d147224 */ /* 0x000fce00078e02ff */
.L_x_139:
[----:B------:R-:W-:Y:S05]  /*3d70*/  BSYNC B1 ;  /* 0x0000000000017941 */ /* 0x000fea0003800000 */
.L_x_138:
[----:B------:R-:W-:Y:S01]  /*3d80*/  @!P3 IMAD R75, R75, R23, R20 ;  /* 0x000000174b4bb224 */ /* 0x000fe200078e0214 */
[----:B------:R-:W-:Y:S04]  /*3d90*/  BSSY B1, `(.L_x_140) ;  /* 0x0000006000017945 */ /* 0x000fe80003800000 */
[----:B------:R0:W-:Y:S01]  /*3da0*/  @!P3 STG.E.U8 desc[UR36][R6.64+0x61], R75 ;  /* 0x0000614b0600b986 */ /* 0x0001e2000c101124 */
[----:B------:R-:W-:Y:S05]  /*3db0*/  @P4 BRA `(.L_x_141) ;  /* 0x00000000000c4947 */ /* 0x000fea0003800000 */
[----:B--2---:R-:W3:Y:S02]  /*3dc0*/  LDG.E.U8 R89, desc[UR36][R8.64+0x68] ;  /* 0x0000682408597981 */ /* 0x004ee4000c1e1100 */
[----:B---3--:R-:W-:-:S05]  /*3dd0*/  PRMT R13, R89, 0x8880, RZ ;  /* 0x00008880590d7816 */ /* 0x008fca00000000ff */
[----:B------:R-:W-:-:S07]  /*3de0*/  IMAD R20, R13, R88, RZ ;  /* 0x000000580d147224 */ /* 0x000fce00078e02ff */
.L_x_141:
[----:B------:R-:W-:Y:S05]  /*3df0*/  BSYNC B1 ;  /* 0x0000000000017941 */ /* 0x000fea0003800000 */
.L_x_140:
        /* <DEDUP_REMOVED lines=10> */
.L_x_143:
[----:B------:R-:W-:Y:S05]  /*3ea0*/  BSYNC B1 ;  /* 0x0000000000017941 */ /* 0x000fea0003800000 */
.L_x_142:
[----:B------:R-:W-:Y:S01]  /*3eb0*/  @!P2 IMAD R77, R77, R23, R20 ;  /* 0x000000174d4da224 */ /* 0x000fe200078e0214 */
[----:B------:R-:W-:Y:S04]  /*3ec0*/  BSSY B1, `(.L_x_144) ;  /* 0x0000006000017945 */ /* 0x000fe80003800000 */
[----:B------:R0:W-:Y:S01]  /*3ed0*/  @!P2 STG.E.U8 desc[UR36][R4.64+0x69], R77 ;  /* 0x0000694d0400a986 */ /* 0x0001e2000c101124 */
[----:B------:R-:W-:Y:S05]  /*3ee0*/  @P3 BRA `(.L_x_145) ;  /* 0x00000000000c3947 */ /* 0x000fea0003800000 */
[----:B--2---:R-:W3:Y:S02]  /*3ef0*/  LDG.E.U8 R89, desc[UR36][R10.64+0x68] ;  /* 0x000068240a597981 */ /* 0x004ee4000c1e1100 */
[----:B---3--:R-:W-:-:S05]  /*3f00*/  PRMT R13, R89, 0x8880, RZ ;  /* 0x00008880590d7816 */ /* 0x008fca00000000ff */
[----:B------:R-:W-:-:S07]  /*3f10*/  IMAD R20, R13, R88, RZ ;  /* 0x000000580d147224 */ /* 0x000fce00078e02ff */
.L_x_145:
[----:B------:R-:W-:Y:S05]  /*3f20*/  BSYNC B1 ;  /* 0x0000000000017941 */ /* 0x000fea0003800000 */
.L_x_144:
[----:B---3--:R-:W-:Y:S01]  /*3f30*/  @!P3 IMAD R13, R78, R23, R20 ;  /* 0x000000174e0db224 */ /* 0x008fe200078e0214 */
[----:B------:R-:W-:Y:S04]  /*3f40*/  BSSY B1, `(.L_x_146) ;  /* 0x0000006000017945 */ /* 0x000fe80003800000 */
[----:B------:R3:W-:Y:S01]  /*3f50*/  @!P3 STG.E.U8 desc[UR36][R6.64+0x68], R13 ;  /* 0x0000680d0600b986 */ /* 0x0007e2000c101124 */
[----:B------:R-:W-:Y:S05]  /*3f60*/  @P4 BRA `(.L_x_147) ;  /* 0x00000000000c4947 */ /* 0x000fea0003800000 */
[----:B--2---:R-:W3:Y:S02]  /*3f70*/  LDG.E.U8 R89, desc[UR36][R10.64+0x69] ;  /* 0x000069240a597981 */ /* 0x004ee4000c1e1100 */
[----:B---3--:R-:W-:-:S05]  /*3f80*/  PRMT R13, R89, 0x8880, RZ ;  /* 0x00008880590d7816 */ /* 0x008fca00000000ff */
[----:B------:R-:W-:-:S07]  /*3f90*/  IMAD R20, R13, R88, RZ ;  /* 0x000000580d147224 */ /* 0x000fce00078e02ff */
.L_x_147:
[----:B------:R-:W-:Y:S05]  /*3fa0*/  BSYNC B1 ;  /* 0x0000000000017941 */ /* 0x000fea0003800000 */
.L_x_146:
        /* <DEDUP_REMOVED lines=10> */
.L_x_149:
[----:B------:R-:W-:Y:S05]  /*4050*/  BSYNC B1 ;  /* 0x0000000000017941 */ /* 0x000fea0003800000 */
.L_x_148:
[----:B---3--:R-:W-:Y:S01]  /*4060*/  @!P2 IMAD R13, R80, R23, R20 ;  /* 0x00000017500da224 */ /* 0x008fe200078e0214 */
[----:B------:R-:W-:Y:S04]  /*4070*/  BSSY B1, `(.L_x_150) ;  /* 0x0000006000017945 */ /* 0x000fe80003800000 */
[----:B------:R3:W-:Y:S01]  /*4080*/  @!P2 STG.E.U8 desc[UR36][R4.64+0x70], R13 ;  /* 0x0000700d0400a986 */ /* 0x0007e2000c101124 */
[----:B------:R-:W-:Y:S05]  /*4090*/  @P3 BRA `(.L_x_151) ;  /* 0x00000000000c3947 */ /* 0x000fea0003800000 */
[----:B--2---:R-:W3:Y:S02]  /*40a0*/  LDG.E.U8 R89, desc[UR36][R8.64+0x71] ;  /* 0x0000712408597981 */ /* 0x004ee4000c1e1100 */
[----:B---3--:R-:W-:-:S05]  /*40b0*/  PRMT R13, R89, 0x8880, RZ ;  /* 0x00008880590d7816 */ /* 0x008fca00000000ff */
[----:B------:R-:W-:-:S07]  /*40c0*/  IMAD R20, R13, R88, RZ ;  /* 0x000000580d147224 */ /* 0x000fce00078e02ff */
.L_x_151:
[----:B------:R-:W-:Y:S05]  /*40d0*/  BSYNC B1 ;  /* 0x0000000000017941 */ /* 0x000fea0003800000 */
.L_x_150:
[----:B------:R-:W-:Y:S01]  /*40e0*/  @!P3 IMAD R81, R81, R23, R20 ;  /* 0x000000175151b224 */ /* 0x000fe200078e0214 */
[----:B------:R-:W-:Y:S04]  /*40f0*/  BSSY B1, `(.L_x_152) ;  /* 0x0000006000017945 */ /* 0x000fe80003800000 */
[----:B------:R0:W-:Y:S01]  /*4100*/  @!P3 STG.E.U8 desc[UR36][R4.64+0x71], R81 ;  /* 0x000071510400b986 */ /* 0x0001e2000c101124 */
[----:B------:R-:W-:Y:S05]  /*4110*/  @P4 BRA `(.L_x_153) ;  /* 0x00000000000c4947 */ /* 0x000fea0003800000 */
[----:B--2---:R-:W3:Y:S02]  /*4120*/  LDG.E.U8 R89, desc[UR36][R10.64+0x70] ;  /* 0x000070240a597981 */ /* 0x004ee4000c1e1100 */
[----:B---3--:R-:W-:-:S05]  /*4130*/  PRMT R13, R89, 0x8880, RZ ;  /* 0x00008880590d7816 */ /* 0x008fca00000000ff */
[----:B------:R-:W-:-:S07]  /*4140*/  IMAD R20, R13, R88, RZ ;  /* 0x000000580d147224 */ /* 0x000fce00078e02ff */
.L_x_153:
[----:B------:R-:W-:Y:S05]  /*4150*/  BSYNC B1 ;  /* 0x0000000000017941 */ /* 0x000fea0003800000 */
.L_x_152:
[C---:B------:R-:W-:Y:S01]  /*4160*/  ISETP.LT.OR P2, PT, R3.reuse, 0x72, !P0 ;  /* 0x000000720300780c */ /* 0x040fe20004741670 */
[----:B---3--:R-:W-:Y:S01]  /*4170*/  @!P4 IMAD R13, R82, R23, R20 ;  /* 0x00000017520dc224 */ /* 0x008fe200078e0214 */
[----:B------:R-:W-:Y:S01]  /*4180*/  BSSY B1, `(.L_x_154) ;  /* 0x0000009000017945 */ /* 0x000fe20003800000 */
[C---:B------:R-:W-:Y:S02]  /*4190*/  ISETP.LT.OR P3, PT, R3.reuse, 0x79, !P1 ;  /* 0x000000790300780c */ /* 0x040fe40004f61670 */
[C---:B------:R-:W-:Y:S01]  /*41a0*/  ISETP.LT.OR P1, PT, R3.reuse, 0x7a, !P1 ;  /* 0x0000007a0300780c */ /* 0x040fe20004f21670 */
[----:B------:R3:W-:Y:S01]  /*41b0*/  @!P4 STG.E.U8 desc[UR36][R6.64+0x70], R13 ;  /* 0x0000700d0600c986 */ /* 0x0007e2000c101124 */
[----:B------:R-:W-:-:S06]  /*41c0*/  ISETP.LT.OR P4, PT, R3, 0x79, !P0 ;  /* 0x000000790300780c */ /* 0x000fcc0004781670 */
[----:B------:R-:W-:Y:S07]  /*41d0*/  @P2 BRA `(.L_x_155) ;  /* 0x00000000000c2947 */ /* 0x000fee0003800000 */
[----:B--2---:R-:W3:Y:S02]  /*41e0*/  LDG.E.U8 R89, desc[UR36][R10.64+0x71] ;  /* 0x000071240a597981 */ /* 0x004ee4000c1e1100 */
[----:B---3--:R-:W-:-:S05]  /*41f0*/  PRMT R13, R89, 0x8880, RZ ;  /* 0x00008880590d7816 */ /* 0x008fca00000000ff */
[----:B------:R-:W-:-:S07]  /*4200*/  IMAD R20, R13, R88, RZ ;  /* 0x000000580d147224 */ /* 0x000fce00078e02ff */
.L_x_155:
[----:B------:R-:W-:Y:S05]  /*4210*/  BSYNC B1 ;  /* 0x0000000000017941 */ /* 0x000fea0003800000 */
.L_x_154:
[----:B------:R-:W-:Y:S01]  /*4220*/  @!P2 IMAD R83, R83, R23, R20 ;  /* 0x000000175353a224 */ /* 0x000fe200078e0214 */
[----:B------:R-:W-:Y:S04]  /*4230*/  BSSY B1, `(.L_x_156) ;  /* 0x0000006000017945 */ /* 0x000fe80003800000 */
[----:B------:R0:W-:Y:S01]  /*4240*/  @!P2 STG.E.U8 desc[UR36][R6.64+0x71], R83 ;  /* 0x000071530600a986 */ /* 0x0001e2000c101124 */
[----:B------:R-:W-:Y:S05]  /*4250*/  @P3 BRA `(.L_x_157) ;  /* 0x00000000000c3947 */ /* 0x000fea0003800000 */
[----:B--2---:R-:W3:Y:S02]  /*4260*/  LDG.E.U8 R89, desc[UR36][R8.64+0x78] ;  /* 0x0000782408597981 */ /* 0x004ee4000c1e1100 */
[----:B---3--:R-:W-:-:S05]  /*4270*/  PRMT R13, R89, 0x8880, RZ ;  /* 0x00008880590d7816 */ /* 0x008fca00000000ff */
[----:B------:R-:W-:-:S07]  /*4280*/  IMAD R20, R13, R88, RZ ;  /* 0x000000580d147224 */ /* 0x000fce00078e02ff */
.L_x_157:
[----:B------:R-:W-:Y:S05]  /*4290*/  BSYNC B1 ;  /* 0x0000000000017941 */ /* 0x000fea0003800000 */
.L_x_156:
[----:B---3--:R-:W-:Y:S01]  /*42a0*/  @!P3 IMAD R13, R84, R23, R20 ;  /* 0x00000017540db224 */ /* 0x008fe200078e0214 */
[----:B------:R-:W-:Y:S04]  /*42b0*/  BSSY B1, `(.L_x_158) ;  /* 0x0000006000017945 */ /* 0x000fe80003800000 */
[----:B------:R3:W-:Y:S01]  /*42c0*/  @!P3 STG.E.U8 desc[UR36][R4.64+0x78], R13 ;  /* 0x0000780d0400b986 */ /* 0x0007e2000c101124 */
[----:B------:R-:W-:Y:S05]  /*42d0*/  @P1 BRA `(.L_x_159) ;  /* 0x00000000000c1947 */ /* 0x000fea0003800000 */
[----:B--2---:R-:W3:Y:S02]  /*42e0*/  LDG.E.U8 R89, desc[UR36][R8.64+0x79] ;  /* 0x0000792408597981 */ /* 0x004ee4000c1e1100 */
[----:B---3--:R-:W-:-:S05]  /*42f0*/  PRMT R13, R89, 0x8880, RZ ;  /* 0x00008880590d7816 */ /* 0x008fca00000000ff */
[----:B------:R-:W-:-:S07]  /*4300*/  IMAD R20, R13, R88, RZ ;  /* 0x000000580d147224 */ /* 0x000fce00078e02ff */
.L_x_159:
[----:B------:R-:W-:Y:S05]  /*4310*/  BSYNC B1 ;  /* 0x0000000000017941 */ /* 0x000fea0003800000 */
.L_x_158:
[----:B------:R-:W-:Y:S01]  /*4320*/  @!P1 IMAD R85, R85, R23, R20 ;  /* 0x0000001755559224 */ /* 0x000fe200078e0214 */
[----:B------:R-:W-:Y:S04]  /*4330*/  BSSY B1, `(.L_x_160) ;  /* 0x0000006000017945 */ /* 0x000fe80003800000 */
[----:B------:R0:W-:Y:S01]  /*4340*/  @!P1 STG.E.U8 desc[UR36][R4.64+0x79], R85 ;  /* 0x0000795504009986 */ /* 0x0001e2000c101124 */
[----:B------:R-:W-:Y:S05]  /*4350*/  @P4 BRA `(.L_x_161) ;  /* 0x00000000000c4947 */ /* 0x000fea0003800000 */
[----:B--2---:R-:W0:Y:S02]  /*4360*/  LDG.E.U8 R89, desc[UR36][R10.64+0x78] ;  /* 0x000078240a597981 */ /* 0x004e24000c1e1100 */
[----:B01-3--:R-:W-:-:S05]  /*4370*/  PRMT R5, R89, 0x8880, RZ ;  /* 0x0000888059057816 */ /* 0x00bfca00000000ff */
[----:B------:R-:W-:-:S07]  /*4380*/  IMAD R20, R5, R88, RZ ;  /* 0x0000005805147224 */ /* 0x000fce00078e02ff */
.L_x_161:
[----:B------:R-:W-:Y:S05]  /*4390*/  BSYNC B1 ;  /* 0x0000000000017941 */ /* 0x000fea0003800000 */
.L_x_160:
[----:B01-3--:R-:W-:Y:S01]  /*43a0*/  @!P4 IMAD R5, R86, R23, R20 ;  /* 0x000000175605c224 */ /* 0x00bfe200078e0214 */
[----:B------:R-:W-:Y:S01]  /*43b0*/  ISETP.LT.OR P0, PT, R3, 0x7a, !P0 ;  /* 0x0000007a0300780c */ /* 0x000fe20004701670 */
[----:B------:R-:W-:Y:S03]  /*43c0*/  BSSY B1, `(.L_x_162) ;  /* 0x0000006000017945 */ /* 0x000fe60003800000 */
[----:B------:R0:W-:Y:S09]  /*43d0*/  @!P4 STG.E.U8 desc[UR36][R6.64+0x78], R5 ;  /* 0x000078050600c986 */ /* 0x0001f2000c101124 */
[----:B------:R-:W-:Y:S05]  /*43e0*/  @P0 BRA `(.L_x_163) ;  /* 0x00000000000c0947 */ /* 0x000fea0003800000 */
[----:B--2---:R-:W2:Y:S02]  /*43f0*/  LDG.E.U8 R89, desc[UR36][R10.64+0x79] ;  /* 0x000079240a597981 */ /* 0x004ea4000c1e1100 */
[----:B--2---:R-:W-:-:S05]  /*4400*/  PRMT R3, R89, 0x8880, RZ ;  /* 0x0000888059037816 */ /* 0x004fca00000000ff */
[----:B------:R-:W-:-:S07]  /*4410*/  IMAD R20, R3, R88, RZ ;  /* 0x0000005803147224 */ /* 0x000fce00078e02ff */
.L_x_163:
[----:B------:R-:W-:Y:S05]  /*4420*/  BSYNC B1 ;  /* 0x0000000000017941 */ /* 0x000fea0003800000 */
.L_x_162:
[----:B------:R-:W-:Y:S01]  /*4430*/  IMAD R87, R87, R23, R20 ;  /* 0x0000001757577224 */ /* 0x000fe200078e0214 */
[----:B------:R-:W-:Y:S06]  /*4440*/  @P0 BRA `(.L_x_164) ;  /* 0x0000000c00100947 */ /* 0x000fec0003800000 */
[----:B------:R1:W-:Y:S01]  /*4450*/  STG.E.U8 desc[UR36][R6.64+0x79], R87 ;  /* 0x0000795706007986 */ /* 0x0003e2000c101124 */
[----:B------:R-:W-:Y:S05]  /*4460*/  BRA `(.L_x_164) ;  /* 0x0000000c00087947 */ /* 0x000fea0003800000 */
.L_x_35:
[C---:B------:R-:W-:Y:S02]  /*4470*/  ISETP.GE.AND P1, PT, R96.reuse, 0x1, PT ;  /* 0x000000016000780c */ /* 0x040fe40003f26270 */
[----:B------:R-:W-:Y:S02]  /*4480*/  ISETP.GE.AND P0, PT, R96, 0x9, PT ;  /* 0x000000096000780c */ /* 0x000fe40003f06270 */
[C---:B------:R-:W-:Y:S02]  /*4490*/  ISETP.LT.OR P3, PT, R3.reuse, 0x1, !P1 ;  /* 0x000000010300780c */ /* 0x040fe40004f61670 */
[C---:B------:R-:W-:Y:S02]  /*44a0*/  ISETP.LT.OR P4, PT, R3.reuse, 0x2, !P1 ;  /* 0x000000020300780c */ /* 0x040fe40004f81670 */
[----:B------:R-:W-:-:S09]  /*44b0*/  ISETP.LT.OR P2, PT, R3, 0x1, !P0 ;  /* 0x000000010300780c */ /* 0x000fd20004741670 */
[-C--:B------:R-:W-:Y:S02]  /*44c0*/  @!P3 IMAD R9, R24, R23.reuse, RZ ;  /* 0x000000171809b224 */ /* 0x080fe400078e02ff */
[-C--:B------:R-:W-:Y:S02]  /*44d0*/  @!P4 IMAD R25, R25, R23.reuse, RZ ;  /* 0x000000171919c224 */ /* 0x080fe400078e02ff */
[----:B------:R-:W-:Y:S01]  /*44e0*/  @!P2 IMAD R11, R26, R23, RZ ;  /* 0x000000171a0ba224 */ /* 0x000fe200078e02ff */
[----:B------:R0:W-:Y:S01]  /*44f0*/  @!P3 STG.E.U8 desc[UR36][R4.64], R9 ;  /* 0x000000090400b986 */ /* 0x0001e2000c101124 */
[----:B------:R-:W-:-:S03]  /*4500*/  ISETP.LT.OR P3, PT, R3, 0x2, !P0 ;  /* 0x000000020300780c */ /* 0x000fc60004761670 */
[----:B------:R-:W-:Y:S01]  /*4510*/  @!P4 STG.E.U8 desc[UR36][R4.64+0x1], R25 ;  /* 0x000001190400c986 */ /* 0x000fe2000c101124 */
[----:B------:R-:W-:-:S03]  /*4520*/  ISETP.LT.OR P4, PT, R3, 0x9, !P1 ;  /* 0x000000090300780c */ /* 0x000fc60004f81670 */
[----:B------:R1:W-:Y:S01]  /*4530*/  @!P2 STG.E.U8 desc[UR36][R6.64], R11 ;  /* 0x0000000b0600a986 */ /* 0x0003e2000c101124 */
[----:B------:R-:W-:-:S05]  /*4540*/  ISETP.LT.OR P2, PT, R3, 0xa, !P1 ;  /* 0x0000000a0300780c */ /* 0x000fca0004f41670 */
[----:B------:R-:W-:-:S04]  /*4550*/  @!P3 IMAD R27, R27, R23, RZ ;  /* 0x000000171b1bb224 */ /* 0x000fc800078e02ff */
[-C--:B------:R-:W-:Y:S01]  /*4560*/  @!P4 IMAD R13, R28, R23.reuse, RZ ;  /* 0x000000171c0dc224 */ /* 0x080fe200078e02ff */
[----:B------:R-:W-:Y:S01]  /*4570*/  @!P3 STG.E.U8 desc[UR36][R6.64+0x1], R27 ;  /* 0x0000011b0600b986 */ /* 0x000fe2000c101124 */
[----:B------:R-:W-:Y:S02]  /*4580*/  ISETP.LT.OR P3, PT, R3, 0x9, !P0 ;  /* 0x000000090300780c */ /* 0x000fe40004761670 */
[----:B------:R-:W-:Y:S01]  /*4590*/  @!P2 IMAD R29, R29, R23, RZ ;  /* 0x000000171d1da224 */ /* 0x000fe200078e02ff */
[----:B------:R3:W-:Y:S01]  /*45a0*/  @!P4 STG.E.U8 desc[UR36][R4.64+0x8], R13 ;  /* 0x0000080d0400c986 */ /* 0x0007e2000c101124 */
[----:B------:R-:W-:-:S03]  /*45b0*/  ISETP.LT.OR P4, PT, R3, 0xa, !P0 ;  /* 0x0000000a0300780c */ /* 0x000fc60004781670 */
[----:B------:R-:W-:Y:S01]  /*45c0*/  @!P2 STG.E.U8 desc[UR36][R4.64+0x9], R29 ;  /* 0x0000091d0400a986 */ /* 0x000fe2000c101124 */
[----:B------:R-:W-:-:S05]  /*45d0*/  ISETP.LT.OR P2, PT, R3, 0x11, !P1 ;  /* 0x000000110300780c */ /* 0x000fca0004f41670 */
[----:B0-----:R-:W-:-:S04]  /*45e0*/  @!P3 IMAD R9, R30, R23, RZ ;  /* 0x000000171e09b224 */ /* 0x001fc800078e02ff */
[-C--:B------:R-:W-:Y:S01]  /*45f0*/  @!P4 IMAD R31, R31, R23.reuse, RZ ;  /* 0x000000171f1fc224 */ /* 0x080fe200078e02ff */
[----:B------:R0:W-:Y:S01]  /*4600*/  @!P3 STG.E.U8 desc[UR36][R6.64+0x8], R9 ;  /* 0x000008090600b986 */ /* 0x0001e2000c101124 */
[C---:B------:R-:W-:Y:S02]  /*4610*/  ISETP.LT.OR P3, PT, R3.reuse, 0x12, !P1 ;  /* 0x000000120300780c */ /* 0x040fe40004f61670 */
[----:B-1----:R-:W-:Y:S01]  /*4620*/  @!P2 IMAD R11, R32, R23, RZ ;  /* 0x00000017200ba224 */ /* 0x002fe200078e02ff */
[----:B------:R-:W-:Y:S01]  /*4630*/  @!P4 STG.E.U8 desc[UR36][R6.64+0x9], R31 ;  /* 0x0000091f0600c986 */ /* 0x000fe2000c101124 */
[----:B------:R-:W-:-:S03]  /*4640*/  ISETP.LT.OR P4, PT, R3, 0x11, !P0 ;  /* 0x000000110300780c */ /* 0x000fc60004781670 */
[----:B------:R1:W-:Y:S01]  /*4650*/  @!P2 STG.E.U8 desc[UR36][R4.64+0x10], R11 ;  /* 0x0000100b0400a986 */ /* 0x0003e2000c101124 */
[----:B------:R-:W-:-:S05]  /*4660*/  ISETP.LT.OR P2, PT, R3, 0x12, !P0 ;  /* 0x000000120300780c */ /* 0x000fca0004741670 */
[----:B------:R-:W-:-:S04]  /*4670*/  @!P3 IMAD R33, R33, R23, RZ ;  /* 0x000000172121b224 */ /* 0x000fc800078e02ff */
[-C--:B---3--:R-:W-:Y:S01]  /*4680*/  @!P4 IMAD R13, R34, R23.reuse, RZ ;  /* 0x00000017220dc224 */ /* 0x088fe200078e02ff */
        /* <DEDUP_REMOVED lines=138> */
[----:B------:R1:W-:Y:S01]  /*4f30*/  @!P4 STG.E.U8 desc[UR36][R6.64+0x69], R79 ;  /* 0x0000694f0600c986 */ /* 0x0003e2000c101124 */
[----:B------:R-:W-:-:S03]  /*4f40*/  ISETP.LT.OR P4, PT, R3, 0x71, !P0 ;  /* 0x000000710300780c */ /* 0x000fc60004781670 */
[----:B------:R1:W-:Y:S01]  /*4f50*/  @!P2 STG.E.U8 desc[UR36][R4.64+0x70], R11 ;  /* 0x0000700b0400a986 */ /* 0x0003e2000c101124 */
[----:B------:R-:W-:-:S05]  /*4f60*/  ISETP.LT.OR P2, PT, R3, 0x72, !P0 ;  /* 0x000000720300780c */ /* 0x000fca0004741670 */
[----:B------:R-:W-:-:S04]  /*4f70*/  @!P3 IMAD R81, R81, R23, RZ ;  /* 0x000000175151b224 */ /* 0x000fc800078e02ff */
[-C--:B---3--:R-:W-:Y:S01]  /*4f80*/  @!P4 IMAD R13, R82, R23.reuse, RZ ;  /* 0x00000017520dc224 */ /* 0x088fe200078e02ff */
[----:B------:R1:W-:Y:S01]  /*4f90*/  @!P3 STG.E.U8 desc[UR36][R4.64+0x71], R81 ;  /* 0x000071510400b986 */ /* 0x0003e2000c101124 */
[C---:B------:R-:W-:Y:S02]  /*4fa0*/  ISETP.LT.OR P3, PT, R3.reuse, 0x79, !P1 ;  /* 0x000000790300780c */ /* 0x040fe40004f61670 */
[C---:B------:R-:W-:Y:S01]  /*4fb0*/  ISETP.LT.OR P1, PT, R3.reuse, 0x7a, !P1 ;  /* 0x0000007a0300780c */ /* 0x040fe20004f21670 */
[----:B------:R1:W-:Y:S01]  /*4fc0*/  @!P4 STG.E.U8 desc[UR36][R6.64+0x70], R13 ;  /* 0x0000700d0600c986 */ /* 0x0003e2000c101124 */
[----:B------:R-:W-:Y:S01]  /*4fd0*/  ISETP.LT.OR P4, PT, R3, 0x79, !P0 ;  /* 0x000000790300780c */ /* 0x000fe20004781670 */
[----:B------:R-:W-:Y:S01]  /*4fe0*/  @!P2 IMAD R83, R83, R23, RZ ;  /* 0x000000175353a224 */ /* 0x000fe200078e02ff */
[----:B------:R-:W-:-:S04]  /*4ff0*/  ISETP.LT.OR P0, PT, R3, 0x7a, !P0 ;  /* 0x0000007a0300780c */ /* 0x000fc80004701670 */
[----:B------:R1:W-:Y:S03]  /*5000*/  @!P2 STG.E.U8 desc[UR36][R6.64+0x71], R83 ;  /* 0x000071530600a986 */ /* 0x0003e6000c101124 */
[-C--:B------:R-:W-:Y:S02]  /*5010*/  @!P3 IMAD R3, R84, R23.reuse, RZ ;  /* 0x000000175403b224 */ /* 0x080fe400078e02ff */
[-C--:B------:R-:W-:Y:S02]  /*5020*/  @!P1 IMAD R85, R85, R23.reuse, RZ ;  /* 0x0000001755559224 */ /* 0x080fe400078e02ff */
[-C--:B0-----:R-:W-:Y:S01]  /*5030*/  @!P4 IMAD R9, R86, R23.reuse, RZ ;  /* 0x000000175609c224 */ /* 0x081fe200078e02ff */
[----:B------:R1:W-:Y:S01]  /*5040*/  @!P3 STG.E.U8 desc[UR36][R4.64+0x78], R3 ;  /* 0x000078030400b986 */ /* 0x0003e2000c101124 */
[----:B------:R-:W-:-:S03]  /*5050*/  @!P0 IMAD R87, R87, R23, RZ ;  /* 0x0000001757578224 */ /* 0x000fc600078e02ff */
[----:B------:R1:W-:Y:S04]  /*5060*/  @!P1 STG.E.U8 desc[UR36][R4.64+0x79], R85 ;  /* 0x0000795504009986 */ /* 0x0003e8000c101124 */
[----:B------:R1:W-:Y:S04]  /*5070*/  @!P4 STG.E.U8 desc[UR36][R6.64+0x78], R9 ;  /* 0x000078090600c986 */ /* 0x0003e8000c101124 */
[----:B------:R1:W-:Y:S02]  /*5080*/  @!P0 STG.E.U8 desc[UR36][R6.64+0x79], R87 ;  /* 0x0000795706008986 */ /* 0x0003e4000c101124 */
.L_x_164:
[----:B------:R-:W-:Y:S05]  /*5090*/  BSYNC B0 ;  /* 0x0000000000007941 */ /* 0x000fea0003800000 */
.L_x_34:
[----:B------:R-:W-:Y:S01]  /*50a0*/  ULDC UR4, c[0x0][0xc] ;  /* 0x0000030000047ab9 */ /* 0x000fe20000000800 */
[----:B------:R-:W-:Y:S01]  /*50b0*/  ULDC UR5, c[0x0][0x10] ;  /* 0x0000040000057ab9 */ /* 0x000fe20000000800 */
[----:B-1----:R-:W1:Y:S01]  /*50c0*/  LDC R3, c[0x0][0x14] ;  /* 0x00000500ff037b82 */ /* 0x002e620000000800 */
[----:B------:R-:W-:Y:S01]  /*50d0*/  UIMAD.WIDE.U32 UR4, UR4, UR5, URZ ;  /* 0x00000005040472a5 */ /* 0x000fe2000f8e003f */
[----:B------:R-:W-:Y:S02]  /*50e0*/  IMAD.MOV.U32 R93, RZ, RZ, -0x1 ;  /* 0xffffffffff5d7424 */ /* 0x000fe400078e00ff */
[----:B------:R-:W-:-:S03]  /*50f0*/  IMAD.MOV.U32 R90, RZ, RZ, -0x1 ;  /* 0xffffffffff5a7424 */ /* 0x000fc600078e00ff */
[----:B-1----:R-:W-:-:S04]  /*5100*/  IMAD.WIDE.U32 R16, R3, UR4, R16 ;  /* 0x0000000403107c25 */ /* 0x002fc8000f8e0010 */
[----:B------:R-:W-:Y:S01]  /*5110*/  IMAD R3, R3, UR5, RZ ;  /* 0x0000000503037c24 */ /* 0x000fe2000f8e02ff */
[----:B------:R-:W-:Y:S02]  /*5120*/  ULDC.64 UR4, c[0x0][0x650] ;  /* 0x0001940000047ab9 */ /* 0x000fe40000000a00 */
[----:B------:R-:W-:Y:S01]  /*5130*/  ISETP.GE.U32.AND P0, PT, R16, UR4, PT ;  /* 0x0000000410007c0c */ /* 0x000fe2000bf06070 */
[--C-:B------:R-:W-:Y:S01]  /*5140*/  IMAD.IADD R17, R17, 0x1, R3.reuse ;  /* 0x0000000111117824 */ /* 0x100fe200078e0203 */
[----:B------:R-:W-:-:S04]  /*5150*/  PRMT R3, RZ, 0x7610, R3 ;  /* 0x00007610ff037816 */ /* 0x000fc80000000003 */
[----:B------:R-:W-:-:S13]  /*5160*/  ISETP.GE.U32.AND.EX P0, PT, R17, UR5, PT, P0 ;  /* 0x0000000511007c0c */ /* 0x000fda000bf06100 */
[----:B------:R-:W-:Y:S05]  /*5170*/  @P0 BRA `(.L_x_165) ;  /* 0x0000000400640947 */ /* 0x000fea0003800000 */
[----:B------:R-:W1:Y:S01]  /*5180*/  S2R R12, SR_CTAID.X ;  /* 0x00000000000c7919 */ /* 0x000e620000002500 */
[----:B------:R-:W3:Y:S01]  /*5190*/  LDC.64 R10, c[0x0][0x628] ;  /* 0x00018a00ff0a7b82 */ /* 0x000ee20000000a00 */
[----:B------:R-:W-:Y:S01]  /*51a0*/  ULDC UR4, c[0x0][0x150] ;  /* 0x0000540000047ab9 */ /* 0x000fe20000000800 */
[----:B------:R-:W-:Y:S01]  /*51b0*/  IMAD.MOV.U32 R8, RZ, RZ, R16 ;  /* 0x000000ffff087224 */ /* 0x000fe200078e0010 */
[----:B------:R-:W0:Y:S01]  /*51c0*/  S2R R24, SR_CTAID.Y ;  /* 0x0000000000187919 */ /* 0x000e220000002600 */
[----:B------:R-:W-:-:S04]  /*51d0*/  IMAD.MOV.U32 R9, RZ, RZ, R17 ;  /* 0x000000ffff097224 */ /* 0x000fc800078e0011 */
[----:B------:R-:W0:Y:S08]  /*51e0*/  LDC R21, c[0x0][0x144] ;  /* 0x00005100ff157b82 */ /* 0x000e300000000800 */
[----:B------:R-:W0:Y:S08]  /*51f0*/  LDC R0, c[0x0][0x630] ;  /* 0x00018c00ff007b82 */ /* 0x000e300000000800 */
[----:B------:R-:W0:Y:S01]  /*5200*/  LDC.64 R14, c[0x0][0x620] ;  /* 0x00018800ff0e7b82 */ /* 0x000e220000000a00 */
[----:B---3--:R-:W-:-:S04]  /*5210*/  ISETP.NE.U32.AND P0, PT, R10, RZ, PT ;  /* 0x000000ff0a00720c */ /* 0x008fc80003f05070 */
[----:B------:R-:W-:Y:S02]  /*5220*/  ISETP.NE.AND.EX P0, PT, R11, RZ, PT, P0 ;  /* 0x000000ff0b00720c */ /* 0x000fe40003f05300 */
[----:B-1----:R-:W-:-:S05]  /*5230*/  I2FP.F32.U32 R3, R12 ;  /* 0x0000000c00037245 */ /* 0x002fca0000201000 */
[----:B------:R-:W-:-:S04]  /*5240*/  FMUL R3, R3, UR4 ;  /* 0x0000000403037c20 */ /* 0x000fc80008400000 */
[----:B------:R1:W3:Y:S02]  /*5250*/  F2I.U32.TRUNC.NTZ R20, R3 ;  /* 0x0000000300147305 */ /* 0x0002e4000020f000 */
[----:B------:R-:W-:Y:S05]  /*5260*/  @!P0 BRA `(.L_x_166) ;  /* 0x0000000000288947 */ /* 0x000fea0003800000 */
[----:B-1----:R-:W1:Y:S02]  /*5270*/  LDC R3, c[0x0][0x634] ;  /* 0x00018d00ff037b82 */ /* 0x002e640000000800 */
[----:B-1----:R-:W-:-:S05]  /*5280*/  IADD3 R3, P0, R16, R3, RZ ;  /* 0x0000000310037210 */ /* 0x002fca0007f1e0ff */
[----:B------:R-:W-:-:S04]  /*5290*/  IMAD.X R13, RZ, RZ, R17, P0 ;  /* 0x000000ffff0d7224 */ /* 0x000fc800000e0611 */
[----:B0-----:R-:W-:-:S04]  /*52a0*/  IMAD.WIDE.U32 R4, R13, R10, RZ ;  /* 0x0000000a0d047225 */ /* 0x001fc800078e00ff */
[----:B----4-:R-:W-:-:S04]  /*52b0*/  IMAD.WIDE.U32 R6, P0, R3, R11, R4 ;  /* 0x0000000b03067225 */ /* 0x010fc80007800004 */
[----:B------:R-:W-:-:S04]  /*52c0*/  IMAD.WIDE.U32 R4, R3, R10, RZ ;  /* 0x0000000a03047225 */ /* 0x000fc800078e00ff */
[----:B------:R-:W-:Y:S01]  /*52d0*/  IMAD.X R9, RZ, RZ, RZ, P0 ;  /* 0x000000ffff097224 */ /* 0x000fe200000e06ff */
[----:B------:R-:W-:Y:S01]  /*52e0*/  IADD3 RZ, P0, R5, R6, RZ ;  /* 0x0000000605ff7210 */ /* 0x000fe20007f1e0ff */
[----:B------:R-:W-:-:S04]  /*52f0*/  IMAD.MOV.U32 R8, RZ, RZ, R7 ;  /* 0x000000ffff087224 */ /* 0x000fc800078e0007 */
[----:B------:R-:W-:-:S08]  /*5300*/  IMAD.WIDE.U32.X R8, R13, R11, R8, P0 ;  /* 0x0000000b0d087225 */ /* 0x000fd000000e0408 */
.L_x_166:
[----:B------:R-:W2:Y:S01]  /*5310*/  LDC.64 R28, c[0x0][0x640] ;  /* 0x00019000ff1c7b82 */ /* 0x000ea20000000a00 */
[-CC-:B0-----:R-:W-:Y:S01]  /*5320*/  SHF.R.U64 R90, R8, R0.reuse, R9.reuse ;  /* 0x00000000085a7219 */ /* 0x181fe20000001209 */
[----:B---3--:R-:W-:Y:S01]  /*5330*/  IMAD.MOV R20, RZ, RZ, -R20 ;  /* 0x000000ffff147224 */ /* 0x008fe200078e0a14 */
[----:B------:R-:W-:Y:S01]  /*5340*/  SHF.R.U32.HI R0, RZ, R0, R9 ;  /* 0x00000000ff007219 */ /* 0x000fe20000011609 */
[----:B------:R-:W-:Y:S01]  /*5350*/  ULDC UR4, c[0x0][0x154] ;  /* 0x0000550000047ab9 */ /* 0x000fe20000000800 */
[----:B-1----:R-:W-:Y:S01]  /*5360*/  IADD3 R3, P0, RZ, -R90, RZ ;  /* 0x8000005aff037210 */ /* 0x002fe20007f1e0ff */
[----:B------:R-:W-:Y:S02]  /*5370*/  IMAD R21, R21, R20, R12 ;  /* 0x0000001415157224 */ /* 0x000fe400078e020c */
[----:B----4-:R-:W0:Y:S01]  /*5380*/  LDC R6, c[0x0][0x618] ;  /* 0x00018600ff067b82 */ /* 0x010e220000000800 */
[----:B------:R-:W-:Y:S02]  /*5390*/  IMAD.MOV.U32 R7, RZ, RZ, 0x1 ;  /* 0x00000001ff077424 */ /* 0x000fe400078e00ff */
[----:B------:R-:W-:-:S04]  /*53a0*/  IMAD.X R5, RZ, RZ, ~R0, P0 ;  /* 0x000000ffff057224 */ /* 0x000fc800000e0e00 */
[-C--:B------:R-:W-:Y:S01]  /*53b0*/  IMAD R0, R5, R14.reuse, RZ ;  /* 0x0000000e05007224 */ /* 0x080fe200078e02ff */
[----:B------:R-:W1:Y:S01]  /*53c0*/  LDC R8, c[0x0][0x608] ;  /* 0x00018200ff087b82 */ /* 0x000e620000000800 */
[----:B------:R-:W-:-:S04]  /*53d0*/  IMAD.WIDE.U32 R4, R3, R14, R16 ;  /* 0x0000000e03047225 */ /* 0x000fc800078e0010 */
[----:B------:R-:W-:Y:S01]  /*53e0*/  IMAD R3, R3, R15, R0 ;  /* 0x0000000f03037224 */ /* 0x000fe200078e0200 */
[----:B------:R-:W-:Y:S02]  /*53f0*/  I2FP.F32.U32 R0, R24 ;  /* 0x0000001800007245 */ /* 0x000fe40000201000 */
[----:B------:R-:W3:Y:S01]  /*5400*/  LDC R26, c[0x0][0x658] ;  /* 0x00019600ff1a7b82 */ /* 0x000ee20000000800 */
[----:B------:R-:W-:Y:S01]  /*5410*/  IMAD.IADD R3, R5, 0x1, R3 ;  /* 0x0000000105037824 */ /* 0x000fe200078e0203 */
[----:B--2---:R-:W-:Y:S01]  /*5420*/  ISETP.NE.U32.AND P0, PT, R28, RZ, PT ;  /* 0x000000ff1c00720c */ /* 0x004fe20003f05070 */
[----:B------:R-:W-:Y:S01]  /*5430*/  FMUL R0, R0, UR4 ;  /* 0x0000000400007c20 */ /* 0x000fe20008400000 */
[----:B------:R-:W-:Y:S02]  /*5440*/  IMAD.MOV.U32 R5, RZ, RZ, -0x1 ;  /* 0xffffffffff057424 */ /* 0x000fe400078e00ff */
[----:B------:R-:W-:Y:S01]  /*5450*/  ISETP.NE.AND.EX P0, PT, R29, RZ, PT, P0 ;  /* 0x000000ff1d00720c */ /* 0x000fe20003f05300 */
[----:B------:R2:W4:Y:S01]  /*5460*/  F2I.U32.TRUNC.NTZ R13, R0 ;  /* 0x00000000000d7305 */ /* 0x000522000020f000 */
[----:B------:R-:W2:Y:S01]  /*5470*/  LDC R15, c[0x0][0x148] ;  /* 0x00005200ff0f7b82 */ /* 0x000ea20000000800 */
[----:B0-----:R-:W-:-:S02]  /*5480*/  SHF.R.U64 R12, R4, R6, R3 ;  /* 0x00000006040c7219 */ /* 0x001fc40000001203 */
[----:B------:R-:W-:-:S05]  /*5490*/  SHF.R.U32.HI R3, RZ, R6, R3 ;  /* 0x00000006ff037219 */ /* 0x000fca0000011603 */
[----:B------:R-:W0:Y:S01]  /*54a0*/  LDC R20, c[0x0][0x600] ;  /* 0x00018000ff147b82 */ /* 0x000e220000000800 */
[-CC-:B-1----:R-:W-:Y:S02]  /*54b0*/  SHF.R.U64 R10, R12, R8.reuse, R3.reuse ;  /* 0x000000080c0a7219 */ /* 0x182fe40000001203 */
[----:B------:R-:W-:-:S05]  /*54c0*/  SHF.R.U32.HI R3, RZ, R8, R3 ;  /* 0x00000008ff037219 */ /* 0x000fca0000011603 */
[----:B------:R-:W1:Y:S01]  /*54d0*/  LDC R27, c[0x0][0x648] ;  /* 0x00019200ff1b7b82 */ /* 0x000e620000000800 */
[-C--:B---3--:R-:W-:Y:S02]  /*54e0*/  SHF.L.U32 R4, R5, R26.reuse, RZ ;  /* 0x0000001a05047219 */ /* 0x088fe400000006ff */
[-CC-:B------:R-:W-:Y:S02]  /*54f0*/  SHF.R.U64 R14, R10, R26.reuse, R3.reuse ;  /* 0x0000001a0a0e7219 */ /* 0x180fe40000001203 */
[----:B------:R-:W-:Y:S02]  /*5500*/  SHF.R.U32.HI R5, RZ, R26, R3 ;  /* 0x0000001aff057219 */ /* 0x000fe40000011603 */
[----:B------:R-:W-:Y:S01]  /*5510*/  LOP3.LUT R25, RZ, R4, RZ, 0x33, !PT ;  /* 0x00000004ff197212 */ /* 0x000fe200078e33ff */
[----:B------:R-:W3:Y:S01]  /*5520*/  LDC R30, c[0x0][0x638] ;  /* 0x00018e00ff1e7b82 */ /* 0x000ee20000000800 */
[----:B------:R-:W-:Y:S01]  /*5530*/  SHF.L.U32 R26, R7, R26, RZ ;  /* 0x0000001a071a7219 */ /* 0x000fe200000006ff */
[----:B------:R-:W-:-:S06]  /*5540*/  IMAD.MOV.U32 R4, RZ, RZ, R14 ;  /* 0x000000ffff047224 */ /* 0x000fcc00078e000e */
[----:B------:R-:W0:Y:S01]  /*5550*/  LDC R31, c[0x0][0x610] ;  /* 0x00018400ff1f7b82 */ /* 0x000e220000000800 */
[----:B----4-:R-:W-:Y:S05]  /*5560*/  @!P0 BRA `(.L_x_167) ;  /* 0x0000000000288947 */ /* 0x010fea0003800000 */
        /* <DEDUP_REMOVED lines=10> */
.L_x_167:
[----:B------:R-:W-:Y:S01]  /*5610*/  ISETP.NE.AND P0, PT, R2, 0x1, PT ;  /* 0x000000010200780c */ /* 0x000fe20003f05270 */
[----:B0-----:R-:W-:Y:S01]  /*5620*/  VIADD R7, R20, 0xffffffff ;  /* 0xffffffff14077836 */ /* 0x001fe20000000000 */
[----:B-12---:R-:W-:Y:S01]  /*5630*/  SHF.R.U64 R0, R4, R27, R5 ;  /* 0x0000001b04007219 */ /* 0x006fe20000001205 */
[----:B------:R-:W-:Y:S01]  /*5640*/  IMAD.MOV R13, RZ, RZ, -R13 ;  /* 0x000000ffff0d7224 */ /* 0x000fe200078e0a0d */
[----:B------:R-:W-:Y:S01]  /*5650*/  LOP3.LUT R5, R10, R25, RZ, 0xc0, !PT ;  /* 0x000000190a057212 */ /* 0x000fe200078ec0ff */
[----:B------:R-:W-:Y:S01]  /*5660*/  IMAD.MOV.U32 R4, RZ, RZ, 0x1 ;  /* 0x00000001ff047424 */ /* 0x000fe200078e00ff */
[----:B------:R-:W-:Y:S01]  /*5670*/  LOP3.LUT R12, R12, R7, RZ, 0xc0, !PT ;  /* 0x000000070c0c7212 */ /* 0x000fe200078ec0ff */
[----:B------:R-:W-:Y:S02]  /*5680*/  IMAD.MOV R3, RZ, RZ, -R0 ;  /* 0x000000ffff037224 */ /* 0x000fe400078e0a00 */
[----:B------:R-:W-:Y:S02]  /*5690*/  IMAD R0, R26, R0, R5 ;  /* 0x000000001a007224 */ /* 0x000fe400078e0205 */
[----:B---3--:R-:W-:-:S02]  /*56a0*/  IMAD R3, R3, R30, R14 ;  /* 0x0000001e03037224 */ /* 0x008fc400078e020e */
[----:B------:R-:W-:Y:S02]  /*56b0*/  @P0 IMAD R21, R15, R13, R24 ;  /* 0x0000000d0f150224 */ /* 0x000fe400078e0218 */
[----:B------:R-:W-:Y:S01]  /*56c0*/  IMAD R5, R3, R20, R12 ;  /* 0x0000001403057224 */ /* 0x000fe200078e020c */
[----:B------:R-:W-:Y:S01]  /*56d0*/  PRMT R3, R4, 0x7610, R3 ;  /* 0x0000761004037816 */ /* 0x000fe20000000003 */
[----:B------:R-:W-:-:S05]  /*56e0*/  IMAD R0, R0, R31, R21 ;  /* 0x0000001f00007224 */ /* 0x000fca00078e0215 */
[----:B------:R-:W-:Y:S02]  /*56f0*/  SEL R93, R5, R0, !P0 ;  /* 0x00000000055d7207 */ /* 0x000fe40004000000 */
[----:B------:R-:W-:-:S07]  /*5700*/  SEL R0, R0, R5, !P0 ;  /* 0x0000000500007207 */ /* 0x000fce0004000000 */
.L_x_165:
[----:B------:R-:W-:Y:S01]  /*5710*/  LOP3.LUT P0, RZ, R3, 0xff, RZ, 0xc0, !PT ;  /* 0x000000ff03ff7812 */ /* 0x000fe2000780c0ff */
[----:B------:R-:W-:-:S12]  /*5720*/  IMAD.MOV.U32 R92, RZ, RZ, R0 ;  /* 0x000000ffff5c7224 */ /* 0x000fd800078e0000 */
[----:B------:R-:W-:Y:S05]  /*5730*/  @P0 BRA `(.L_x_168) ;  /* 0xffffffb800940947 */ /* 0x000fea000383ffff */
[----:B------:R-:W-:Y:S05]  /*5740*/  EXIT ;  /* 0x000000000000794d */ /* 0x000fea0003800000 */
.L_x_7:
[----:B0-----:R-:W-:Y:S01]  /*5750*/  ULDC.64 UR4, c[0x0][0x650] ;  /* 0x0001940000047ab9 */ /* 0x001fe20000000a00 */
        /* <DEDUP_REMOVED lines=25> */
.L_x_170:
[----:B------:R-:W0:Y:S01]  /*58f0*/  LDC.64 R26, c[0x0][0x640] ;  /* 0x00019000ff1a7b82 */ /* 0x000e220000000a00 */
[-CC-:B------:R-:W-:Y:S01]  /*5900*/  SHF.R.U64 R21, R12, R8.reuse, R13.reuse ;  /* 0x000000080c157219 */ /* 0x180fe2000000120d */
[----:B------:R-:W-:Y:S01]  /*5910*/  IMAD.MOV.U32 R30, RZ, RZ, 0x1 ;  /* 0x00000001ff1e7424 */ /* 0x000fe200078e00ff */
[----:B------:R-:W-:Y:S02]  /*5920*/  SHF.R.U32.HI R6, RZ, R8, R13 ;  /* 0x00000008ff067219 */ /* 0x000fe4000001160d */
[----:B------:R-:W-:-:S03]  /*5930*/  IADD3 R11, P0, RZ, -R21, RZ ;  /* 0x80000015ff0b7210 */ /* 0x000fc60007f1e0ff */
[----:B------:R-:W1:Y:S02]  /*5940*/  LDC R10, c[0x0][0x618] ;  /* 0x00018600ff0a7b82 */ /* 0x000e640000000800 */
[----:B------:R-:W-:-:S04]  /*5950*/  IMAD.X R7, RZ, RZ, ~R6, P0 ;  /* 0x000000ffff077224 */ /* 0x000fc800000e0e06 */
[-C--:B------:R-:W-:Y:S02]  /*5960*/  IMAD R8, R7, R22.reuse, RZ ;  /* 0x0000001607087224 */ /* 0x080fe400078e02ff */
[----:B------:R-:W2:Y:S01]  /*5970*/  LDC R12, c[0x0][0x608] ;  /* 0x00018200ff0c7b82 */ /* 0x000ea20000000800 */
[----:B------:R-:W-:-:S04]  /*5980*/  IMAD.WIDE.U32 R6, R11, R22, R16 ;  /* 0x000000160b067225 */ /* 0x000fc800078e0010 */
[----:B------:R-:W-:-:S03]  /*5990*/  IMAD R11, R11, R23, R8 ;  /* 0x000000170b0b7224 */ /* 0x000fc600078e0208 */
[----:B------:R-:W3:Y:S01]  /*59a0*/  LDC R25, c[0x0][0x658] ;  /* 0x00019600ff197b82 */ /* 0x000ee20000000800 */
[----:B------:R-:W-:Y:S01]  /*59b0*/  IMAD.IADD R7, R7, 0x1, R11 ;  /* 0x0000000107077824 */ /* 0x000fe200078e020b */
[----:B0-----:R-:W-:-:S04]  /*59c0*/  ISETP.NE.U32.AND P0, PT, R26, RZ, PT ;  /* 0x000000ff1a00720c */ /* 0x001fc80003f05070 */
[----:B------:R-:W-:Y:S02]  /*59d0*/  ISETP.NE.AND.EX P0, PT, R27, RZ, PT, P0 ;  /* 0x000000ff1b00720c */ /* 0x000fe40003f05300 */
[----:B------:R-:W0:Y:S01]  /*59e0*/  LDC R22, c[0x0][0x600] ;  /* 0x00018000ff167b82 */ /* 0x000e220000000800 */
[-CC-:B-1----:R-:W-:Y:S02]  /*59f0*/  SHF.R.U64 R8, R6, R10.reuse, R7.reuse ;  /* 0x0000000a06087219 */ /* 0x182fe40000001207 */
[----:B------:R-:W-:Y:S01]  /*5a00*/  SHF.R.U32.HI R7, RZ, R10, R7 ;  /* 0x0000000aff077219 */ /* 0x000fe20000011607 */
[----:B------:R-:W-:-:S04]  /*5a10*/  IMAD.MOV.U32 R10, RZ, RZ, -0x1 ;  /* 0xffffffffff0a7424 */ /* 0x000fc800078e00ff */
        /* <DEDUP_REMOVED lines=21> */
.L_x_171:
[----:B------:R-:W-:Y:S01]  /*5b70*/  ISETP.NE.AND P0, PT, R2, 0x1, PT ;  /* 0x000000010200780c */ /* 0x000fe20003f05270 */
[----:B0-----:R-:W-:Y:S01]  /*5b80*/  VIADD R11, R22, 0xffffffff ;  /* 0xffffffff160b7836 */ /* 0x001fe20000000000 */
[----:B-1----:R-:W-:Y:S02]  /*5b90*/  SHF.R.U64 R6, R6, R24, R7 ;  /* 0x0000001806067219 */ /* 0x002fe40000001207 */
[----:B------:R-:W-:Y:S02]  /*5ba0*/  SHF.L.U32 R30, R30, R25, RZ ;  /* 0x000000191e1e7219 */ /* 0x000fe400000006ff */
[----:B------:R-:W-:Y:S01]  /*5bb0*/  LOP3.LUT R5, R23, R32, RZ, 0xc0, !PT ;  /* 0x0000002017057212 */ /* 0x000fe200078ec0ff */
[----:B------:R-:W-:-:S04]  /*5bc0*/  IMAD.MOV R7, RZ, RZ, -R6 ;  /* 0x000000ffff077224 */ /* 0x000fc800078e0a06 */
[----:B------:R-:W-:Y:S01]  /*5bd0*/  IMAD R6, R30, R6, R5 ;  /* 0x000000061e067224 */ /* 0x000fe200078e0205 */
[----:B------:R-:W-:Y:S01]  /*5be0*/  LOP3.LUT R5, R8, R11, RZ, 0xc0, !PT ;  /* 0x0000000b08057212 */ /* 0x000fe200078ec0ff */
[----:B------:R-:W-:Y:S02]  /*5bf0*/  @P0 IMAD R3, R9, R14, R4 ;  /* 0x0000000e09030224 */ /* 0x000fe400078e0204 */
[----:B--2---:R-:W-:Y:S02]  /*5c00*/  IMAD R4, R7, R28, R20 ;  /* 0x0000001c07047224 */ /* 0x004fe400078e0214 */
[----:B---3--:R-:W-:Y:S02]  /*5c10*/  IMAD R3, R6, R29, R3 ;  /* 0x0000001d06037224 */ /* 0x008fe400078e0203 */
[----:B------:R-:W-:Y:S02]  /*5c20*/  IMAD R4, R4, R22, R5 ;  /* 0x0000001604047224 */ /* 0x000fe400078e0205 */
[----:B------:R-:W-:-:S02]  /*5c30*/  IMAD.MOV.U32 R8, RZ, RZ, 0x1 ;  /* 0x00000001ff087424 */ /* 0x000fc400078e00ff */
[----:B------:R-:W-:Y:S01]  /*5c40*/  IMAD.MOV.U32 R6, RZ, RZ, R21 ;  /* 0x000000ffff067224 */ /* 0x000fe200078e0015 */
[----:B------:R-:W-:Y:S02]  /*5c50*/  SEL R7, R4, R3, !P0 ;  /* 0x0000000304077207 */ /* 0x000fe40004000000 */
[----:B------:R-:W-:-:S07]  /*5c60*/  SEL R20, R3, R4, !P0 ;  /* 0x0000000403147207 */ /* 0x000fce0004000000 */
.L_x_169:
[----:B------:R-:W-:-:S08]  /*5c70*/  NOP ;  /* 0x0000000000007918 */ /* 0x000fd00000000000 */
[----:B------:R-:W0:-:S00]  /*5c80*/  USETMAXREG.DEALLOC.CTAPOOL 0x28 ;  /* 0x00000028000079c8 */ /* 0x000e0000080e0500 */
[----:B0-----:R-:W-:-:S13]  /*5c90*/  ISETP.NE.AND P0, PT, R0, RZ, PT ;  /* 0x000000ff0000720c */ /* 0x001fda0003f05270 */
[----:B------:R-:W-:Y:S05]  /*5ca0*/  @P0 EXIT ;  /* 0x000000000000094d */ /* 0x000fea0003800000 */
[----:B------:R-:W-:Y:S01]  /*5cb0*/  LOP3.LUT P0, RZ, R8, 0xff, RZ, 0xc0, !PT ;  /* 0x000000ff08ff7812 */ /* 0x000fe2000780c0ff */
[----:B------:R-:W-:Y:S02]  /*5cc0*/  IMAD.MOV.U32 R0, RZ, RZ, 0x1 ;  /* 0x00000001ff007424 */ /* 0x000fe400078e00ff */
[----:B------:R-:W-:-:S10]  /*5cd0*/  IMAD.MOV.U32 R3, RZ, RZ, RZ ;  /* 0x000000ffff037224 */ /* 0x000fd400078e00ff */
[----:B------:R-:W-:Y:S05]  /*5ce0*/  @!P0 BRA `(.L_x_172) ;  /* 0x0000000c00448947 */ /* 0x000fea0003800000 */
[----:B------:R-:W0:Y:S01]  /*5cf0*/  LDC R0, c[0x0][0x28c] ;  /* 0x0000a300ff007b82 */ /* 0x000e220000000800 */
[----:B------:R-:W-:Y:S01]  /*5d00*/  ULDC UR5, c[0x0][0x658] ;  /* 0x0001960000057ab9 */ /* 0x000fe20000000800 */
[----:B------:R-:W-:Y:S01]  /*5d10*/  UMOV UR7, 0xffffffff ;  /* 0xffffffff00077882 */ /* 0x000fe20000000000 */
[----:B------:R-:W-:Y:S01]  /*5d20*/  ULDC UR6, c[0x0][0xc] ;  /* 0x0000030000067ab9 */ /* 0x000fe20000000800 */
[----:B------:R-:W-:Y:S01]  /*5d30*/  USHF.L.U32 UR8, UR7, UR5, URZ ;  /* 0x0000000507087299 */ /* 0x000fe2000800063f */
[----:B------:R-:W-:Y:S01]  /*5d40*/  BSSY B0, `(.L_x_172) ;  /* 0x00000cb000007945 */ /* 0x000fe20003800000 */
[----:B------:R-:W-:Y:S01]  /*5d50*/  UMOV UR9, 0x1 ;  /* 0x0000000100097882 */ /* 0x000fe20000000000 */
[----:B------:R-:W-:Y:S01]  /*5d60*/  ULDC UR7, c[0x0][0x10] ;  /* 0x0000040000077ab9 */ /* 0x000fe20000000800 */
[----:B------:R-:W1:Y:S01]  /*5d70*/  S2UR UR10, SR_CgaCtaId ;  /* 0x00000000000a79c3 */ /* 0x000e620000008800 */
[----:B------:R-:W-:Y:S01]  /*5d80*/  UIMAD.WIDE.U32 UR6, UR6, UR7, URZ ;  /* 0x00000007060672a5 */ /* 0x000fe2000f8e003f */
[----:B------:R-:W-:Y:S01]  /*5d90*/  IMAD.MOV.U32 R11, RZ, RZ, 0x1 ;  /* 0x00000001ff0b7424 */ /* 0x000fe200078e00ff */
[----:B------:R-:W-:Y:S01]  /*5da0*/  USHF.L.U32 UR17, UR9, UR5, URZ ;  /* 0x0000000509117299 */ /* 0x000fe2000800063f */
[----:B------:R-:W-:Y:S01]  /*5db0*/  LOP3.LUT R8, R19, 0x2, RZ, 0xfc, !PT ;  /* 0x0000000213087812 */ /* 0x000fe200078efcff */
[----:B------:R-:W-:Y:S01]  /*5dc0*/  ULDC UR4, c[0x0][0x600] ;  /* 0x0001800000047ab9 */ /* 0x000fe20000000800 */
[----:B------:R-:W-:Y:S01]  /*5dd0*/  ULDC UR5, c[0x0][0x14] ;  /* 0x0000050000057ab9 */ /* 0x000fe20000000800 */
[----:B------:R-:W-:-:S02]  /*5de0*/  UIADD3 UR4, UR4, -0x1, URZ ;  /* 0xffffffff04047890 */ /* 0x000fc4000fffe03f */
[----:B------:R-:W-:Y:S02]  /*5df0*/  UIMAD.WIDE.U32 UR22, UR6, UR5, URZ ;  /* 0x00000005061672a5 */ /* 0x000fe4000f8e003f */
[----:B------:R-:W-:Y:S02]  /*5e00*/  UIMAD UR13, UR7, UR5, URZ ;  /* 0x00000005070d72a4 */ /* 0x000fe4000f8e023f */
[----:B------:R-:W-:Y:S02]  /*5e10*/  ULOP3.LUT UR16, URZ, UR8, URZ, 0x33, !UPT ;  /* 0x000000083f107292 */ /* 0x000fe4000f8e333f */
[----:B------:R-:W-:Y:S01]  /*5e20*/  UIADD3 UR13, UR23, UR13, URZ ;  /* 0x0000000d170d7290 */ /* 0x000fe2000fffe03f */
[----:B0-----:R-:W-:Y:S01]  /*5e30*/  VIADD R0, R0, 0x3f ;  /* 0x0000003f00007836 */ /* 0x001fe20000000000 */
[----:B------:R-:W-:-:S04]  /*5e40*/  ULDC.64 UR24, c[0x0][0x198] ;  /* 0x0000660000187ab9 */ /* 0x000fc80000000a00 */
[----:B------:R-:W-:Y:S01]  /*5e50*/  SHF.R.S32.HI R3, RZ, 0x1f, R0 ;  /* 0x0000001fff037819 */ /* 0x000fe20000011400 */
[----:B-1----:R-:W-:-:S03]  /*5e60*/  IMAD.U32 R9, RZ, RZ, UR10 ;  /* 0x0000000aff097e24 */ /* 0x002fc6000f8e00ff */
[----:B------:R-:W-:Y:S01]  /*5e70*/  LEA.HI R3, R3, R0, RZ, 0x6 ;  /* 0x0000000003037211 */ /* 0x000fe200078f30ff */
[----:B------:R-:W-:-:S03]  /*5e80*/  IMAD.MOV.U32 R0, RZ, RZ, 0x1 ;  /* 0x00000001ff007424 */ /* 0x000fc600078e00ff */
[----:B------:R-:W-:Y:S01]  /*5e90*/  SHF.R.S32.HI R10, RZ, 0x6, R3 ;  /* 0x00000006ff0a7819 */ /* 0x000fe20000011403 */
[----:B------:R-:W-:Y:S01]  /*5ea0*/  IMAD.MOV.U32 R3, RZ, RZ, RZ ;  /* 0x000000ffff037224 */ /* 0x000fe200078e00ff */
[----:B------:R-:W-:-:S03]  /*5eb0*/  LEA R12, R9, 0x100, 0xc ;  /* 0x00000100090c7811 */ /* 0x000fc600078e60ff */
[----:B------:R-:W-:-:S07]  /*5ec0*/  VIADD R13, R10, 0x1 ;  /* 0x000000010a0d7836 */ /* 0x000fce0000000000 */
.L_x_183:
[----:B------:R-:W-:-:S03]  /*5ed0*/  UMOV UR5, 0xffffffff ;  /* 0xffffffff00057882 */ /* 0x000fc60000000000 */
[----:B------:R-:W-:Y:S05]  /*5ee0*/  BRA.DIV UR5, `(.L_x_173) ;  /* 0x0000000e05d07947 */ /* 0x000fea000b800000 */
[----:B------:R-:W-:-:S13]  /*5ef0*/  ELECT P6, URZ, PT ;  /* 0x00000000003f782f */ /* 0x000fda00038c0000 */
.L_x_195:
[----:B------:R-:W0:Y:S01]  /*5f00*/  LDC R4, c[0x0][0x28c] ;  /* 0x0000a300ff047b82 */ /* 0x000e220000000800 */
[----:B------:R-:W-:Y:S01]  /*5f10*/  BSSY B1, `(.L_x_174) ;  /* 0x000003a000017945 */ /* 0x000fe20003800000 */
[----:B0-----:R-:W-:-:S13]  /*5f20*/  ISETP.LT.OR P6, PT, R4, 0x1, !P6 ;  /* 0x000000010400780c */ /* 0x001fda00077c1670 */
[----:B------:R-:W-:Y:S05]  /*5f30*/  @P6 BRA `(.L_x_175) ;  /* 0x0000000000dc6947 */ /* 0x000fea0003800000 */
[----:B------:R-:W-:Y:S02]  /*5f40*/  IMAD R20, R20, 0x2, R9 ;  /* 0x0000000214147824 */ /* 0x000fe400078e0209 */
[----:B------:R-:W-:Y:S02]  /*5f50*/  IMAD.SHL.U32 R21, R7, 0x80, RZ ;  /* 0x0000008007157824 */ /* 0x000fe400078e00ff */
[----:B------:R-:W-:Y:S02]  /*5f60*/  IMAD.MOV.U32 R24, RZ, RZ, RZ ;  /* 0x000000ffff187224 */ /* 0x000fe400078e00ff */
[----:B------:R-:W-:Y:S02]  /*5f70*/  IMAD.MOV.U32 R4, RZ, RZ, R13 ;  /* 0x000000ffff047224 */ /* 0x000fe400078e000d */
[----:B------:R-:W-:Y:S02]  /*5f80*/  IMAD.MOV.U32 R5, RZ, RZ, R0 ;  /* 0x000000ffff057224 */ /* 0x000fe400078e0000 */
[----:B------:R-:W-:-:S02]  /*5f90*/  IMAD.MOV.U32 R7, RZ, RZ, R3 ;  /* 0x000000ffff077224 */ /* 0x000fc400078e0003 */
[----:B------:R-:W-:-:S07]  /*5fa0*/  IMAD.SHL.U32 R20, R20, 0x40, RZ ;  /* 0x0000004014147824 */ /* 0x000fce00078e00ff */
.L_x_178:
[----:B------:R-:W0:Y:S01]  /*5fb0*/  S2UR UR5, SR_CgaCtaId ;  /* 0x00000000000579c3 */ /* 0x000e220000008800 */
[----:B------:R-:W-:Y:S02]  /*5fc0*/  MOV R14, 0x400 ;  /* 0x00000400000e7802 */ /* 0x000fe40000000f00 */
[----:B------:R-:W-:-:S13]  /*5fd0*/  LOP3.LUT P1, RZ, R18, 0x7f, RZ, 0xc0, !PT ;  /* 0x0000007f12ff7812 */ /* 0x000fda000782c0ff */
[----:B------:R-:W1:Y:S01]  /*5fe0*/  @!P1 LDC R15, c[0x0][0x500] ;  /* 0x00014000ff0f9b82 */ /* 0x000e620000000800 */
[----:B0-----:R-:W-:-:S05]  /*5ff0*/  IMAD.U32 R9, RZ, RZ, UR5 ;  /* 0x00000005ff097e24 */ /* 0x001fca000f8e00ff */
[----:B------:R-:W-:Y:S02]  /*6000*/  LEA R22, R9, R14, 0x18 ;  /* 0x0000000e09167211 */ /* 0x000fe400078ec0ff */
[----:B------:R-:W-:-:S03]  /*6010*/  SHF.L.U32 R14, R5, 0x1f, RZ ;  /* 0x0000001f050e7819 */ /* 0x000fc600000006ff */
[----:B------:R-:W-:-:S04]  /*6020*/  IMAD R23, R7, 0x8, R22 ;  /* 0x0000000807177824 */ /* 0x000fc800078e0216 */
[----:B------:R-:W0:Y:S02]  /*6030*/  SYNCS.PHASECHK.TRANS64.TRYWAIT P0, [R23+URZ+0x28], R14 ;  /* 0x0000280e170075a7 */ /* 0x000e24000800017f */
[----:B01----:R-:W-:Y:S05]  /*6040*/  @!P0 BRA `(.L_x_176) ;  /* 0x0000000c00988947 */ /* 0x003fea0003800000 */
.L_x_196:
[----:B0-----:R-:W-:Y:S01]  /*6050*/  PRMT R14, R8, 0x9910, RZ ;  /* 0x00009910080e7816 */ /* 0x001fe200000000ff */
[----:B------:R0:W-:Y:S03]  /*6060*/  @!P1 SYNCS.ARRIVE.TRANS64 RZ, [R23+URZ], R15 ;  /* 0x0000000f17ff99a7 */ /* 0x0001e6000800003f */
[----:B------:R-:W-:-:S13]  /*6070*/  ISETP.NE.AND P0, PT, R14, 0x2, PT ;  /* 0x000000020e00780c */ /* 0x000fda0003f05270 */
[----:B0-----:R-:W-:Y:S05]  /*6080*/  @P0 BRA `(.L_x_177) ;  /* 0x0000000000040947 */ /* 0x001fea0003800000 */
[----:B------:R-:W-:Y:S01]  /*6090*/  BPT.TRAP 0x1 ;  /* 0x000000040000795c */ /* 0x000fe20000300000 */
.L_x_177:
[C---:B------:R-:W-:Y:S01]  /*60a0*/  IMAD R14, R7.reuse, 0x2000, R12 ;  /* 0x00002000070e7824 */ /* 0x040fe200078e020c */
[----:B------:R-:W-:Y:S01]  /*60b0*/  R2UR UR8, R22 ;  /* 0x00000000160872ca */ /* 0x000fe200000e0000 */
[----:B------:R-:W-:Y:S01]  /*60c0*/  IMAD R22, R7, 0x2000, R22 ;  /* 0x0000200007167824 */ /* 0x000fe200078e0216 */
[----:B------:R-:W-:Y:S01]  /*60d0*/  R2UR UR18, R20 ;  /* 0x00000000141272ca */ /* 0x000fe200000e0000 */
[----:B------:R-:W-:Y:S01]  /*60e0*/  VIADD R4, R4, 0xffffffff ;  /* 0xffffffff04047836 */ /* 0x000fe20000000000 */
[----:B------:R-:W-:Y:S01]  /*60f0*/  R2UR UR5, R14 ;  /* 0x000000000e0572ca */ /* 0x000fe200000e0000 */
[----:B------:R-:W-:Y:S01]  /*6100*/  UIADD3 UR6, UP0, UR24, 0xf0, URZ ;  /* 0x000000f018067890 */ /* 0x000fe2000ff1e03f */
[----:B------:R-:W-:Y:S01]  /*6110*/  R2UR UR11, R22 ;  /* 0x00000000160b72ca */ /* 0x000fe200000e0000 */
[----:B------:R-:W-:Y:S01]  /*6120*/  UIADD3 UR26, UP1, UR24, 0x1f0, URZ ;  /* 0x000001f0181a7890 */ /* 0x000fe2000ff3e03f */
[----:B------:R-:W-:Y:S01]  /*6130*/  R2UR UR9, R23 ;  /* 0x00000000170972ca */ /* 0x000fe200000e0000 */
[----:B------:R-:W-:Y:S01]  /*6140*/  UIADD3.X UR7, URZ, UR25, URZ, UP0, !UPT ;  /* 0x000000193f077290 */ /* 0x000fe200087fe43f */
[----:B------:R-:W-:Y:S01]  /*6150*/  R2UR UR10, R24 ;  /* 0x00000000180a72ca */ /* 0x000fe200000e0000 */
[----:B------:R-:W-:Y:S01]  /*6160*/  VIADD R7, R7, 0x1 ;  /* 0x0000000107077836 */ /* 0x000fe20000000000 */
[----:B------:R-:W-:Y:S01]  /*6170*/  R2UR UR12, R6 ;  /* 0x00000000060c72ca */ /* 0x000fe200000e0000 */
[----:B------:R-:W-:Y:S01]  /*6180*/  UIADD3.X UR27, URZ, UR25, URZ, UP1, !UPT ;  /* 0x000000193f1b7290 */ /* 0x000fe20008ffe43f */
[----:B------:R-:W-:Y:S01]  /*6190*/  R2UR UR19, R21 ;  /* 0x00000000151372ca */ /* 0x000fe200000e0000 */
[----:B------:R-:W-:Y:S01]  /*61a0*/  UMOV UR20, 0x30000 ;  /* 0x0003000000147882 */ /* 0x000fe20000000000 */
[----:B------:R-:W-:Y:S01]  /*61b0*/  ISETP.GT.AND P1, PT, R4, 0x1, PT ;  /* 0x000000010400780c */ /* 0x000fe20003f24270 */
[----:B------:R-:W-:Y:S01]  /*61c0*/  UIADD3 UR8, UR8, UR5, URZ ;  /* 0x0000000508087290 */ /* 0x000fe2000fffe03f */
[----:B------:R-:W-:Y:S01]  /*61d0*/  ISETP.NE.AND P0, PT, R7, 0x5, PT ;  /* 0x000000050700780c */ /* 0x000fe20003f05270 */
[----:B------:R-:W-:Y:S01]  /*61e0*/  UIADD3 UR5, UR11, 0xa100, URZ ;  /* 0x0000a1000b057890 */ /* 0x000fe2000fffe03f */
[----:B------:R-:W-:Y:S01]  /*61f0*/  VIADD R24, R24, 0x40 ;  /* 0x0000004018187836 */ /* 0x000fe20000000000 */
[----:B------:R-:W-:Y:S01]  /*6200*/  UMOV UR14, 0x0 ;  /* 0x00000000000e7882 */ /* 0x000fe20000000000 */
[----:B------:R-:W-:Y:S01]  /*6210*/  UMOV UR15, 0x10000000 ;  /* 0x10000000000f7882 */ /* 0x000fe20000000000 */
[----:B------:R-:W-:Y:S01]  /*6220*/  UMOV UR11, UR18 ;  /* 0x00000012000b7c82 */ /* 0x000fe20008000000 */
[----:B------:R-:W-:-:S02]  /*6230*/  SEL R14, RZ, 0x1, P0 ;  /* 0x00000001ff0e7807 */ /* 0x000fc40000000000 */
[----:B------:R0:W-:Y:S01]  /*6240*/  UTMALDG.3D.MULTICAST [UR8], [UR6], UR20, desc[UR14] ;  /* 0x00000e08060073b4 */ /* 0x0001e20008011814 */
[----:B------:R-:W-:Y:S02]  /*6250*/  SEL R7, R7, RZ, P0 ;  /* 0x000000ff07077207 */ /* 0x000fe40000000000 */
[----:B------:R-:W-:Y:S01]  /*6260*/  LOP3.LUT R5, R5, R14, RZ, 0x3c, !PT ;  /* 0x0000000e05057212 */ /* 0x000fe200078e3cff */
[----:B0-----:R-:W-:Y:S01]  /*6270*/  UMOV UR8, UR5 ;  /* 0x0000000500087c82 */ /* 0x001fe20008000000 */
[----:B------:R-:W-:Y:S02]  /*6280*/  UMOV UR11, UR19 ;  /* 0x00000013000b7c82 */ /* 0x000fe40008000000 */
[----:B------:R0:W-:Y:S02]  /*6290*/  UTMALDG.3D [UR8], [UR26], desc[UR14] ;  /* 0x00000e081a0075b4 */ /* 0x0001e40008011000 */
[----:B0-----:R-:W-:Y:S05]  /*62a0*/  @P1 BRA `(.L_x_178) ;  /* 0xfffffffc00401947 */ /* 0x001fea000383ffff */
.L_x_175:
[----:B------:R-:W-:Y:S05]  /*62b0*/  BSYNC B1 ;  /* 0x0000000000017941 */ /* 0x000fea0003800000 */
.L_x_174:
[----:B------:R-:W-:Y:S01]  /*62c0*/  LOP3.LUT P1, RZ, R11, 0xff, RZ, 0xc0, !PT ;  /* 0x000000ff0bff7812 */ /* 0x000fe2000782c0ff */
[C---:B------:R-:W-:Y:S01]  /*62d0*/  IMAD.IADD R6, R10.reuse, 0x1, R3 ;  /* 0x000000010a067824 */ /* 0x040fe200078e0203 */
[----:B------:R-:W-:Y:S01]  /*62e0*/  ULDC.64 UR6, c[0x0][0x650] ;  /* 0x0001940000067ab9 */ /* 0x000fe20000000a00 */
[----:B------:R-:W-:Y:S01]  /*62f0*/  ISETP.GE.U32.AND P2, PT, R10, 0x5, PT ;  /* 0x000000050a00780c */ /* 0x000fe20003f46070 */
[----:B------:R-:W-:Y:S01]  /*6300*/  BSSY B1, `(.L_x_179) ;  /* 0x000006c000017945 */ /* 0x000fe20003800000 */
[----:B------:R-:W-:Y:S01]  /*6310*/  IMAD.MOV.U32 R20, RZ, RZ, -0x1 ;  /* 0xffffffffff147424 */ /* 0x000fe200078e00ff */
[----:B------:R-:W-:Y:S01]  /*6320*/  ISETP.GT.U32.AND P0, PT, R6, 0x4, PT ;  /* 0x000000040600780c */ /* 0x000fe20003f04070 */
[----:B------:R-:W-:Y:S01]  /*6330*/  IMAD.MOV.U32 R7, RZ, RZ, -0x1 ;  /* 0xffffffffff077424 */ /* 0x000fe200078e00ff */
[----:B------:R-:W-:Y:S02]  /*6340*/  PRMT R11, RZ, 0x7610, R11 ;  /* 0x00007610ff0b7816 */ /* 0x000fe4000000000b */
[----:B------:R-:W-:-:S03]  /*6350*/  ISETP.LT.U32.AND P0, PT, R10, 0x5, P0 ;  /* 0x000000050a00780c */ /* 0x000fc60000701070 */
[----:B------:R-:W0:Y:S01]  /*6360*/  @P1 S2R R9, SR_CgaCtaId ;  /* 0x0000000000091919 */ /* 0x000e220000008800 */
[----:B------:R-:W-:-:S04]  /*6370*/  @P1 MOV R4, 0x400 ;  /* 0x0000040000041802 */ /* 0x000fc80000000f00 */
[----:B0-----:R-:W-:Y:S01]  /*6380*/  @P1 LEA R3, R9, R4, 0x18 ;  /* 0x0000000409031211 */ /* 0x001fe200078ec0ff */
[----:B------:R-:W-:-:S03]  /*6390*/  IMAD.WIDE.U32 R4, R6, -0x33333333, RZ ;  /* 0xcccccccd06047825 */ /* 0x000fc600078e00ff */
[----:B------:R0:W-:Y:S01]  /*63a0*/  @P1 SYNCS.ARRIVE.TRANS64.A1T0 RZ, [R3+URZ+0x68], RZ ;  /* 0x000068ff03ff19a7 */ /* 0x0001e2000810003f */
[----:B------:R-:W-:Y:S02]  /*63b0*/  IADD3 R16, P1, R16, UR22, RZ ;  /* 0x0000001610107c10 */ /* 0x000fe4000ff3e0ff */
[----:B------:R-:W-:Y:S02]  /*63c0*/  SHF.R.U32.HI R5, RZ, 0x2, R5 ;  /* 0x00000002ff057819 */ /* 0x000fe40000011605 */
[----:B------:R-:W-:Y:S02]  /*63d0*/  IADD3.X R17, R17, UR13, RZ, P1, !PT ;  /* 0x0000000d11117c10 */ /* 0x000fe40008ffe4ff */
[----:B------:R-:W-:Y:S02]  /*63e0*/  PRMT R4, RZ, 0x7610, R4 ;  /* 0x00007610ff047816 */ /* 0x000fe40000000004 */
[----:B0-----:R-:W-:Y:S02]  /*63f0*/  SEL R3, RZ, 0x1, !P0 ;  /* 0x00000001ff037807 */ /* 0x001fe40004000000 */
[----:B------:R-:W-:-:S02]  /*6400*/  ISETP.GE.U32.AND P0, PT, R16, UR6, PT ;  /* 0x0000000610007c0c */ /* 0x000fc4000bf06070 */
[----:B------:R-:W-:Y:S01]  /*6410*/  LOP3.LUT R0, R0, R3, RZ, 0x3c, !PT ;  /* 0x0000000300007212 */ /* 0x000fe200078e3cff */
[----:B------:R-:W-:Y:S01]  /*6420*/  IMAD R3, R5, -0x5, R6 ;  /* 0xfffffffb05037824 */ /* 0x000fe200078e0206 */
[----:B------:R-:W-:Y:S01]  /*6430*/  ISETP.GE.U32.AND.EX P0, PT, R17, UR7, PT, P0 ;  /* 0x0000000711007c0c */ /* 0x000fe2000bf06100 */
[----:B------:R-:W-:Y:S01]  /*6440*/  IMAD.MOV.U32 R6, RZ, RZ, -0x1 ;  /* 0xffffffffff067424 */ /* 0x000fe200078e00ff */
[----:B------:R-:W-:-:S11]  /*6450*/  @P2 LOP3.LUT R0, R0, 0x1, R5, 0x78, !PT ;  /* 0x0000000100002812 */ /* 0x000fd600078e7805 */
[----:B------:R-:W-:Y:S05]  /*6460*/  @P0 BRA `(.L_x_180) ;  /* 0x0000000400540947 */ /* 0x000fea0003800000 */
[----:B------:R-:W0:Y:S01]  /*6470*/  S2R R15, SR_CTAID.X ;  /* 0x00000000000f7919 */ /* 0x000e220000002500 */
[----:B------:R-:W-:Y:S01]  /*6480*/  ULDC.64 UR6, c[0x0][0x628] ;  /* 0x00018a0000067ab9 */ /* 0x000fe20000000a00 */
[----:B------:R-:W-:Y:S01]  /*6490*/  ULDC UR8, c[0x0][0x630] ;  /* 0x00018c0000087ab9 */ /* 0x000fe20000000800 */
[----:B------:R-:W-:Y:S01]  /*64a0*/  ISETP.NE.U32.AND P0, PT, RZ, UR6, PT ;  /* 0x00000006ff007c0c */ /* 0x000fe2000bf05070 */
[----:B------:R-:W1:Y:S01]  /*64b0*/  S2R R20, SR_CTAID.Y ;  /* 0x0000000000147919 */ /* 0x000e620000002600 */
[----:B------:R-:W-:Y:S01]  /*64c0*/  ULDC UR9, c[0x0][0x150] ;  /* 0x0000540000097ab9 */ /* 0x000fe20000000800 */
[----:B------:R-:W-:Y:S01]  /*64d0*/  IMAD.MOV.U32 R4, RZ, RZ, R16 ;  /* 0x000000ffff047224 */ /* 0x000fe200078e0010 */
[----:B------:R-:W-:Y:S01]  /*64e0*/  ISETP.NE.AND.EX P0, PT, RZ, UR7, PT, P0 ;  /* 0x00000007ff007c0c */ /* 0x000fe2000bf05300 */
[----:B------:R-:W-:Y:S01]  /*64f0*/  IMAD.MOV.U32 R5, RZ, RZ, R17 ;  /* 0x000000ffff057224 */ /* 0x000fe200078e0011 */
[----:B0-----:R-:W-:-:S11]  /*6500*/  I2FP.F32.U32 R22, R15 ;  /* 0x0000000f00167245 */ /* 0x001fd60000201000 */
[----:B------:R-:W-:Y:S05]  /*6510*/  @!P0 BRA `(.L_x_181) ;  /* 0x0000000000288947 */ /* 0x000fea0003800000 */
[----:B------:R-:W-:Y:S02]  /*6520*/  ULDC UR5, c[0x0][0x634] ;  /* 0x00018d0000057ab9 */ /* 0x000fe40000000800 */
[----:B------:R-:W-:-:S05]  /*6530*/  IADD3 R5, P0, R16, UR5, RZ ;  /* 0x0000000510057c10 */ /* 0x000fca000ff1e0ff */
[----:B------:R-:W-:-:S04]  /*6540*/  IMAD.X R21, RZ, RZ, R17, P0 ;  /* 0x000000ffff157224 */ /* 0x000fc800000e0611 */
[----:B------:R-:W-:-:S04]  /*6550*/  IMAD.WIDE.U32 R6, R21, UR6, RZ ;  /* 0x0000000615067c25 */ /* 0x000fc8000f8e00ff */
[----:B------:R-:W-:-:S04]  /*6560*/  IMAD.WIDE.U32 R6, P0, R5, UR7, R6 ;  /* 0x0000000705067c25 */ /* 0x000fc8000f800006 */
[----:B------:R-:W-:-:S04]  /*6570*/  IMAD.WIDE.U32 R4, R5, UR6, RZ ;  /* 0x0000000605047c25 */ /* 0x000fc8000f8e00ff */
[----:B------:R-:W-:Y:S01]  /*6580*/  IMAD.MOV.U32 R4, RZ, RZ, R7 ;  /* 0x000000ffff047224 */ /* 0x000fe200078e0007 */
[----:B------:R-:W-:Y:S01]  /*6590*/  IADD3 RZ, P1, R5, R6, RZ ;  /* 0x0000000605ff7210 */ /* 0x000fe20007f3e0ff */
[----:B------:R-:W-:-:S04]  /*65a0*/  IMAD.X R5, RZ, RZ, RZ, P0 ;  /* 0x000000ffff057224 */ /* 0x000fc800000e06ff */
[----:B------:R-:W-:-:S08]  /*65b0*/  IMAD.WIDE.U32.X R4, R21, UR7, R4, P1 ;  /* 0x0000000715047c25 */ /* 0x000fd000088e0404 */
.L_x_181:
[--C-:B------:R-:W-:Y:S01]  /*65c0*/  SHF.R.U64 R14, R4, UR8, R5.reuse ;  /* 0x00000008040e7c19 */ /* 0x100fe20008001205 */
[----:B------:R-:W-:Y:S01]  /*65d0*/  FMUL R22, R22, UR9 ;  /* 0x0000000916167c20 */ /* 0x000fe20008400000 */
[----:B------:R-:W-:Y:S01]  /*65e0*/  SHF.R.U32.HI R4, RZ, UR8, R5 ;  /* 0x00000008ff047c19 */ /* 0x000fe20008011605 */
[----:B------:R-:W0:Y:S01]  /*65f0*/  LDC R6, c[0x0][0x144] ;  /* 0x00005100ff067b82 */ /* 0x000e220000000800 */
[----:B------:R-:W-:Y:S01]  /*6600*/  IADD3 R5, P0, RZ, -R14, RZ ;  /* 0x8000000eff057210 */ /* 0x000fe20007f1e0ff */
[----:B------:R-:W-:Y:S01]  /*6610*/  ULDC UR5, c[0x0][0x154] ;  /* 0x0000550000057ab9 */ /* 0x000fe20000000800 */
[----:B-1----:R-:W-:Y:S01]  /*6620*/  I2FP.F32.U32 R7, R20 ;  /* 0x0000001400077245 */ /* 0x002fe20000201000 */
[----:B------:R-:W1:Y:S01]  /*6630*/  F2I.U32.TRUNC.NTZ R22, R22 ;  /* 0x0000001600167305 */ /* 0x000e62000020f000 */
[----:B------:R-:W-:Y:S01]  /*6640*/  ULDC.64 UR6, c[0x0][0x620] ;  /* 0x0001880000067ab9 */ /* 0x000fe20000000a00 */
[----:B------:R-:W-:Y:S01]  /*6650*/  IMAD.X R4, RZ, RZ, ~R4, P0 ;  /* 0x000000ffff047224 */ /* 0x000fe200000e0e04 */
[----:B------:R-:W-:Y:S01]  /*6660*/  ISETP.NE.AND P2, PT, R2, 0x1, PT ;  /* 0x000000010200780c */ /* 0x000fe20003f45270 */
[----:B------:R-:W-:Y:S01]  /*6670*/  FMUL R23, R7, UR5 ;  /* 0x0000000507177c20 */ /* 0x000fe20008400000 */
[----:B------:R-:W2:Y:S01]  /*6680*/  LDC R25, c[0x0][0x148] ;  /* 0x00005200ff197b82 */ /* 0x000ea20000000800 */
[----:B------:R-:W-:Y:S01]  /*6690*/  IMAD R4, R4, UR6, RZ ;  /* 0x0000000604047c24 */ /* 0x000fe2000f8e02ff */
[----:B------:R-:W-:-:S03]  /*66a0*/  ULDC UR5, c[0x0][0x618] ;  /* 0x0001860000057ab9 */ /* 0x000fc60000000800 */
[----:B------:R-:W3:Y:S01]  /*66b0*/  F2I.U32.TRUNC.NTZ R23, R23 ;  /* 0x0000001700177305 */ /* 0x000ee2000020f000 */
[C---:B------:R-:W-:Y:S02]  /*66c0*/  IMAD R7, R5.reuse, UR7, R4 ;  /* 0x0000000705077c24 */ /* 0x040fe4000f8e0204 */
[----:B------:R-:W-:Y:S01]  /*66d0*/  IMAD.WIDE.U32 R4, R5, UR6, R16 ;  /* 0x0000000605047c25 */ /* 0x000fe2000f8e0010 */
[----:B------:R-:W-:Y:S02]  /*66e0*/  ULDC.64 UR6, c[0x0][0x640] ;  /* 0x0001900000067ab9 */ /* 0x000fe40000000a00 */
[----:B------:R-:W-:Y:S01]  /*66f0*/  ISETP.NE.U32.AND P0, PT, RZ, UR6, PT ;  /* 0x00000006ff007c0c */ /* 0x000fe2000bf05070 */
[----:B------:R-:W-:Y:S02]  /*6700*/  IMAD.IADD R5, R5, 0x1, R7 ;  /* 0x0000000105057824 */ /* 0x000fe400078e0207 */
[----:B-1----:R-:W-:Y:S01]  /*6710*/  IMAD.MOV R22, RZ, RZ, -R22 ;  /* 0x000000ffff167224 */ /* 0x002fe200078e0a16 */
[----:B------:R-:W-:-:S02]  /*6720*/  ISETP.NE.AND.EX P0, PT, RZ, UR7, PT, P0 ;  /* 0x00000007ff007c0c */ /* 0x000fc4000bf05300 */
[----:B------:R-:W-:Y:S01]  /*6730*/  SHF.R.U64 R21, R4, UR5, R5 ;  /* 0x0000000504157c19 */ /* 0x000fe20008001205 */
[----:B0-----:R-:W-:Y:S01]  /*6740*/  IMAD R15, R6, R22, R15 ;  /* 0x00000016060f7224 */ /* 0x001fe200078e020f */
[----:B------:R-:W-:Y:S01]  /*6750*/  SHF.R.U32.HI R4, RZ, UR5, R5 ;  /* 0x00000005ff047c19 */ /* 0x000fe20008011605 */
[----:B------:R-:W-:Y:S01]  /*6760*/  ULDC UR5, c[0x0][0x608] ;  /* 0x0001820000057ab9 */ /* 0x000fe20000000800 */
[----:B---3--:R-:W-:Y:S02]  /*6770*/  IMAD.MOV R6, RZ, RZ, -R23 ;  /* 0x000000ffff067224 */ /* 0x008fe400078e0a17 */
[--C-:B------:R-:W-:Y:S02]  /*6780*/  SHF.R.U64 R22, R21, UR5, R4.reuse ;  /* 0x0000000515167c19 */ /* 0x100fe40008001204 */
[----:B------:R-:W-:Y:S01]  /*6790*/  SHF.R.U32.HI R5, RZ, UR5, R4 ;  /* 0x00000005ff057c19 */ /* 0x000fe20008011604 */
[----:B------:R-:W-:Y:S01]  /*67a0*/  ULDC UR5, c[0x0][0x658] ;  /* 0x0001960000057ab9 */ /* 0x000fe20000000800 */
[----:B--2---:R-:W-:-:S02]  /*67b0*/  @P2 IMAD R15, R25, R6, R20 ;  /* 0x00000006190f2224 */ /* 0x004fc400078e0214 */
[--C-:B------:R-:W-:Y:S02]  /*67c0*/  SHF.R.U64 R20, R22, UR5, R5.reuse ;  /* 0x0000000516147c19 */ /* 0x100fe40008001205 */
[----:B------:R-:W-:-:S03]  /*67d0*/  SHF.R.U32.HI R23, RZ, UR5, R5 ;  /* 0x00000005ff177c19 */ /* 0x000fc60008011605 */
[----:B------:R-:W-:Y:S02]  /*67e0*/  IMAD.MOV.U32 R6, RZ, RZ, R20 ;  /* 0x000000ffff067224 */ /* 0x000fe400078e0014 */
[----:B------:R-:W-:Y:S01]  /*67f0*/  IMAD.MOV.U32 R5, RZ, RZ, R23 ;  /* 0x000000ffff057224 */ /* 0x000fe200078e0017 */
[----:B------:R-:W-:Y:S06]  /*6800*/  @!P0 BRA `(.L_x_182) ;  /* 0x00000000002c8947 */ /* 0x000fec0003800000 */
        /* <DEDUP_REMOVED lines=9> */
[----:B------:R-:W-:-:S04]  /*68a0*/  IMAD.WIDE.U32.X R4, R23, UR7, R4, P1 ;  /* 0x0000000717047c25 */ /* 0x000fc800088e0404 */
[----:B------:R-:W-:-:S07]  /*68b0*/  IMAD.MOV.U32 R6, RZ, RZ, R4 ;  /* 0x000000ffff067224 */ /* 0x000fce00078e0004 */
.L_x_182:
[----:B------:R-:W-:Y:S01]  /*68c0*/  ULDC UR5, c[0x0][0x648] ;  /* 0x0001920000057ab9 */ /* 0x000fe20000000800 */
[----:B------:R-:W-:Y:S01]  /*68d0*/  LOP3.LUT R4, R22, UR16, RZ, 0xc0, !PT ;  /* 0x0000001016047c12 */ /* 0x000fe2000f8ec0ff */
[----:B------:R-:W-:Y:S01]  /*68e0*/  ULDC UR6, c[0x0][0x610] ;  /* 0x0001840000067ab9 */ /* 0x000fe20000000800 */
[----:B------:R-:W-:Y:S01]  /*68f0*/  SHF.R.U64 R5, R6, UR5, R5 ;  /* 0x0000000506057c19 */ /* 0x000fe20008001205 */
[----:B------:R-:W-:Y:S01]  /*6900*/  ULDC UR5, c[0x0][0x638] ;  /* 0x00018e0000057ab9 */ /* 0x000fe20000000800 */
[----:B------:R-:W-:Y:S01]  /*6910*/  LOP3.LUT R21, R21, UR4, RZ, 0xc0, !PT ;  /* 0x0000000415157c12 */ /* 0x000fe2000f8ec0ff */
[----:B------:R-:W-:Y:S02]  /*6920*/  IMAD.MOV.U32 R6, RZ, RZ, R14 ;  /* 0x000000ffff067224 */ /* 0x000fe400078e000e */
[----:B------:R-:W-:Y:S02]  /*6930*/  IMAD.MOV R7, RZ, RZ, -R5 ;  /* 0x000000ffff077224 */ /* 0x000fe400078e0a05 */
[----:B------:R-:W-:-:S02]  /*6940*/  IMAD R4, R5, UR17, R4 ;  /* 0x0000001105047c24 */ /* 0x000fc4000f8e0204 */
[----:B------:R-:W-:Y:S01]  /*6950*/  IMAD R20, R7, UR5, R20 ;  /* 0x0000000507147c24 */ /* 0x000fe2000f8e0214 */
[----:B------:R-:W-:Y:S01]  /*6960*/  ULDC UR5, c[0x0][0x600] ;  /* 0x0001800000057ab9 */ /* 0x000fe20000000800 */
[----:B------:R-:W-:Y:S02]  /*6970*/  IMAD R15, R4, UR6, R15 ;  /* 0x00000006040f7c24 */ /* 0x000fe4000f8e020f */
[----:B------:R-:W-:Y:S02]  /*6980*/  IMAD R20, R20, UR5, R21 ;  /* 0x0000000514147c24 */ /* 0x000fe4000f8e0215 */
[----:B------:R-:W-:-:S03]  /*6990*/  IMAD.MOV.U32 R4, RZ, RZ, 0x1 ;  /* 0x00000001ff047424 */ /* 0x000fc600078e00ff */
[----:B------:R-:W-:Y:S02]  /*69a0*/  SEL R7, R20, R15, !P2 ;  /* 0x0000000f14077207 */ /* 0x000fe40005000000 */
[----:B------:R-:W-:-:S07]  /*69b0*/  SEL R20, R15, R20, !P2 ;  /* 0x000000140f147207 */ /* 0x000fce0005000000 */
.L_x_180:
[----:B------:R-:W-:Y:S05]  /*69c0*/  BSYNC B1 ;  /* 0x0000000000017941 */ /* 0x000fea0003800000 */
.L_x_179:
[----:B------:R-:W-:-:S13]  /*69d0*/  LOP3.LUT P0, RZ, R4, 0xff, RZ, 0xc0, !PT ;  /* 0x000000ff04ff7812 */ /* 0x000fda000780c0ff */
[----:B------:R-:W-:Y:S05]  /*69e0*/  @P0 BRA `(.L_x_183) ;  /* 0xfffffff400380947 */ /* 0x000fea000383ffff */
[----:B------:R-:W-:Y:S05]  /*69f0*/  BSYNC B0 ;  /* 0x0000000000007941 */ /* 0x000fea0003800000 */
.L_x_172:
[----:B------:R-:W-:-:S03]  /*6a00*/  UMOV UR5, 0xffffffff ;  /* 0xffffffff00057882 */ /* 0x000fc60000000000 */
[----:B------:R-:W-:Y:S05]  /*6a10*/  BRA.DIV UR5, `(.L_x_184) ;  /* 0x0000000605387947 */ /* 0x000fea000b800000 */
[----:B------:R-:W-:-:S13]  /*6a20*/  ELECT P6, URZ, PT ;  /* 0x00000000003f782f */ /* 0x000fda00038c0000 */
.L_x_199:
[----:B------:R-:W-:Y:S04]  /*6a30*/  BSSY B0, `(.L_x_185) ;  /* 0x0000034000007945 */ /* 0x000fe80003800000 */
[----:B------:R-:W-:Y:S05]  /*6a40*/  @!P6 BRA `(.L_x_186) ;  /* 0x0000000000c8e947 */ /* 0x000fea0003800000 */
[----:B------:R-:W-:-:S04]  /*6a50*/  LOP3.LUT R19, R19, 0x2, RZ, 0xfc, !PT ;  /* 0x0000000213137812 */ /* 0x000fc800078efcff */
[----:B------:R-:W-:-:S13]  /*6a60*/  ISETP.NE.AND P0, PT, R19, 0x3, PT ;  /* 0x000000031300780c */ /* 0x000fda0003f05270 */
[----:B------:R-:W-:Y:S05]  /*6a70*/  @!P0 BRA `(.L_x_187) ;  /* 0x0000000000048947 */ /* 0x000fea0003800000 */
[----:B------:R-:W-:Y:S01]  /*6a80*/  BPT.TRAP 0x1 ;  /* 0x000000040000795c */ /* 0x000fe20000300000 */
.L_x_187:
[----:B------:R-:W0:Y:S01]  /*6a90*/  S2R R5, SR_CgaCtaId ;  /* 0x0000000000057919 */ /* 0x000e220000008800 */
[----:B------:R-:W-:Y:S02]  /*6aa0*/  MOV R2, 0x400 ;  /* 0x0000040000027802 */ /* 0x000fe40000000f00 */
[----:B------:R-:W-:Y:S02]  /*6ab0*/  SHF.L.U32 R4, R0, 0x1f, RZ ;  /* 0x0000001f00047819 */ /* 0x000fe400000006ff */
[----:B0-----:R-:W-:-:S05]  /*6ac0*/  LEA R2, R5, R2, 0x18 ;  /* 0x0000000205027211 */ /* 0x001fca00078ec0ff */
[----:B------:R-:W-:-:S04]  /*6ad0*/  VIADD R2, R2, 0x28 ;  /* 0x0000002802027836 */ /* 0x000fc80000000000 */
[C---:B------:R-:W-:Y:S02]  /*6ae0*/  IMAD R7, R3.reuse, 0x8, R2 ;  /* 0x0000000803077824 */ /* 0x040fe400078e0202 */
[----:B------:R-:W-:Y:S02]  /*6af0*/  VIADD R3, R3, 0x1 ;  /* 0x0000000103037836 */ /* 0x000fe40000000000 */
[----:B------:R-:W0:Y:S03]  /*6b00*/  SYNCS.PHASECHK.TRANS64.TRYWAIT P0, [R7+URZ], R4 ;  /* 0x00000004070075a7 */ /* 0x000e26000800017f */
[----:B------:R-:W-:-:S04]  /*6b10*/  ISETP.NE.AND P1, PT, R3, 0x5, PT ;  /* 0x000000050300780c */ /* 0x000fc80003f25270 */
[----:B------:R-:W-:Y:S02]  /*6b20*/  SEL R5, RZ, 0x1, P1 ;  /* 0x00000001ff057807 */ /* 0x000fe40000800000 */
[----:B------:R-:W-:Y:S02]  /*6b30*/  SEL R3, R3, RZ, P1 ;  /* 0x000000ff03037207 */ /* 0x000fe40000800000 */
[----:B------:R-:W-:-:S03]  /*6b40*/  LOP3.LUT R6, R0, R5, RZ, 0x3c, !PT ;  /* 0x0000000500067212 */ /* 0x000fc600078e3cff */
[----:B------:R-:W-:Y:S01]  /*6b50*/  IMAD R8, R3, 0x8, R2 ;  /* 0x0000000803087824 */ /* 0x000fe200078e0202 */
[----:B------:R-:W-:Y:S01]  /*6b60*/  SHF.L.U32 R5, R6, 0x1f, RZ ;  /* 0x0000001f06057819 */ /* 0x000fe200000006ff */
[----:B0-----:R-:W-:Y:S06]  /*6b70*/  @!P0 BRA `(.L_x_188) ;  /* 0x0000000400008947 */ /* 0x001fec0003800000 */
.L_x_200:
[----:B------:R-:W1:Y:S01]  /*6b80*/  SYNCS.PHASECHK.TRANS64.TRYWAIT P0, [R8+URZ], R5 ;  /* 0x00000005080075a7 */ /* 0x000e62000800017f */
[----:B------:R-:W-:-:S05]  /*6b90*/  VIADD R0, R3, 0x1 ;  /* 0x0000000103007836 */ /* 0x000fca0000000000 */
[----:B------:R-:W-:-:S04]  /*6ba0*/  ISETP.NE.AND P1, PT, R0, 0x5, PT ;  /* 0x000000050000780c */ /* 0x000fc80003f25270 */
[----:B------:R-:W-:Y:S02]  /*6bb0*/  SEL R3, RZ, 0x1, P1 ;  /* 0x00000001ff037807 */ /* 0x000fe40000800000 */
[----:B0-----:R-:W-:Y:S02]  /*6bc0*/  SEL R7, R0, RZ, P1 ;  /* 0x000000ff00077207 */ /* 0x001fe40000800000 */
[----:B------:R-:W-:-:S03]  /*6bd0*/  LOP3.LUT R6, R6, R3, RZ, 0x3c, !PT ;  /* 0x0000000306067212 */ /* 0x000fc600078e3cff */
[----:B------:R-:W-:Y:S01]  /*6be0*/  IMAD R9, R7, 0x8, R2 ;  /* 0x0000000807097824 */ /* 0x000fe200078e0202 */
[----:B------:R-:W-:Y:S01]  /*6bf0*/  SHF.L.U32 R4, R6, 0x1f, RZ ;  /* 0x0000001f06047819 */ /* 0x000fe200000006ff */
[----:B-1----:R-:W-:Y:S06]  /*6c00*/  @!P0 BRA `(.L_x_189) ;  /* 0x0000000000f08947 */ /* 0x002fec0003800000 */
.L_x_201:
[----:B------:R-:W1:Y:S01]  /*6c10*/  SYNCS.PHASECHK.TRANS64.TRYWAIT P0, [R9+URZ], R4 ;  /* 0x00000004090075a7 */ /* 0x000e62000800017f */
[----:B------:R-:W-:-:S05]  /*6c20*/  VIADD R0, R7, 0x1 ;  /* 0x0000000107007836 */ /* 0x000fca0000000000 */
[----:B------:R-:W-:-:S04]  /*6c30*/  ISETP.NE.AND P1, PT, R0, 0x5, PT ;  /* 0x000000050000780c */ /* 0x000fc80003f25270 */
[----:B------:R-:W-:Y:S02]  /*6c40*/  SEL R3, RZ, 0x1, P1 ;  /* 0x00000001ff037807 */ /* 0x000fe40000800000 */
[----:B------:R-:W-:Y:S02]  /*6c50*/  SEL R7, R0, RZ, P1 ;  /* 0x000000ff00077207 */ /* 0x000fe40000800000 */
[----:B------:R-:W-:-:S03]  /*6c60*/  LOP3.LUT R11, R6, R3, RZ, 0x3c, !PT ;  /* 0x00000003060b7212 */ /* 0x000fc600078e3cff */
[----:B------:R-:W-:Y:S01]  /*6c70*/  IMAD R6, R7, 0x8, R2 ;  /* 0x0000000807067824 */ /* 0x000fe200078e0202 */
[----:B0-----:R-:W-:Y:S01]  /*6c80*/  SHF.L.U32 R5, R11, 0x1f, RZ ;  /* 0x0000001f0b057819 */ /* 0x001fe200000006ff */
[----:B-1----:R-:W-:Y:S06]  /*6c90*/  @!P0 BRA `(.L_x_190) ;  /* 0x0000000000e08947 */ /* 0x002fec0003800000 */
.L_x_202:
[----:B------:R-:W1:Y:S01]  /*6ca0*/  SYNCS.PHASECHK.TRANS64.TRYWAIT P0, [R6+URZ], R5 ;  /* 0x00000005060075a7 */ /* 0x000e62000800017f */
[----:B------:R-:W-:-:S05]  /*6cb0*/  VIADD R0, R7, 0x1 ;  /* 0x0000000107007836 */ /* 0x000fca0000000000 */
[----:B------:R-:W-:-:S04]  /*6cc0*/  ISETP.NE.AND P1, PT, R0, 0x5, PT ;  /* 0x000000050000780c */ /* 0x000fc80003f25270 */
[----:B0-----:R-:W-:Y:S02]  /*6cd0*/  SEL R4, RZ, 0x1, P1 ;  /* 0x00000001ff047807 */ /* 0x001fe40000800000 */
[----:B------:R-:W-:Y:S02]  /*6ce0*/  SEL R3, R0, RZ, P1 ;  /* 0x000000ff00037207 */ /* 0x000fe40000800000 */
[----:B------:R-:W-:Y:S01]  /*6cf0*/  LOP3.LUT R0, R11, R4, RZ, 0x3c, !PT ;  /* 0x000000040b007212 */ /* 0x000fe200078e3cff */
[----:B-1----:R-:W-:Y:S06]  /*6d00*/  @!P0 BRA `(.L_x_191) ;  /* 0x0000000000d88947 */ /* 0x002fec0003800000 */
.L_x_203:
[----:B------:R-:W-:Y:S01]  /*6d10*/  IMAD R3, R3, 0x8, R2 ;  /* 0x0000000803037824 */ /* 0x000fe200078e0202 */
[----:B------:R-:W-:-:S07]  /*6d20*/  SHF.L.U32 R0, R0, 0x1f, RZ ;  /* 0x0000001f00007819 */ /* 0x000fce00000006ff */
.L_x_192:
[----:B-1----:R1:W2:Y:S02]  /*6d30*/  SYNCS.PHASECHK.TRANS64.TRYWAIT P0, [R3+URZ], R0 ;  /* 0x00000000030075a7 */ /* 0x0022a4000800017f */
[----:B--2---:R-:W-:Y:S05]  /*6d40*/  @!P0 NANOSLEEP.SYNCS 0x989680 ;  /* 0x009896800000895d */ /* 0x004fea0003900000 */
[----:B------:R-:W2:Y:S02]  /*6d50*/  @!P0 SYNCS.PHASECHK.TRANS64 P0, [R3+URZ], R0 ;  /* 0x00000000030085a7 */ /* 0x000ea4000800007f */
[----:B--2---:R-:W-:Y:S05]  /*6d60*/  @!P0 BRA `(.L_x_192) ;  /* 0xfffffffc00f08947 */ /* 0x004fea000383ffff */
.L_x_186:
[----:B------:R-:W-:Y:S05]  /*6d70*/  BSYNC B0 ;  /* 0x0000000000007941 */ /* 0x000fea0003800000 */
.L_x_185:
[----:B------:R-:W-:Y:S05]  /*6d80*/  EXIT ;  /* 0x000000000000794d */ /* 0x000fea0003800000 */
.L_x_21:
[----:B----4-:R4:W0:Y:S02]  /*6d90*/  SYNCS.PHASECHK.TRANS64.TRYWAIT P1, [R3+URZ], R0 ;  /* 0x00000000030075a7 */ /* 0x010824000802017f */
[----:B0-----:R-:W-:Y:S05]  /*6da0*/  @!P1 NANOSLEEP.SYNCS 0x989680 ;  /* 0x009896800000995d */ /* 0x001fea0003900000 */
[----:B------:R-:W0:Y:S02]  /*6db0*/  @!P1 SYNCS.PHASECHK.TRANS64 P1, [R3+URZ], R0 ;  /* 0x00000000030095a7 */ /* 0x000e24000802007f */
[----:B0-----:R-:W-:Y:S05]  /*6dc0*/  @!P1 BRA `(.L_x_21) ;  /* 0xfffffffc00f09947 */ /* 0x001fea000383ffff */
[----:B------:R-:W-:Y:S05]  /*6dd0*/  BRA `(.L_x_20) ;  /* 0xffffffa400b87947 */ /* 0x000fea000383ffff */
.L_x_26:
[----:B-1----:R1:W3:Y:S02]  /*6de0*/  SYNCS.PHASECHK.TRANS64.TRYWAIT P1, [R5+URZ], R4 ;  /* 0x00000004050075a7 */ /* 0x0022e4000802017f */
[----:B---3--:R-:W-:Y:S05]  /*6df0*/  @!P1 NANOSLEEP.SYNCS 0x989680 ;  /* 0x009896800000995d */ /* 0x008fea0003900000 */
[----:B------:R-:W3:Y:S02]  /*6e00*/  @!P1 SYNCS.PHASECHK.TRANS64 P1, [R5+URZ], R4 ;  /* 0x00000004050095a7 */ /* 0x000ee4000802007f */
[----:B---3--:R-:W-:Y:S05]  /*6e10*/  @!P1 BRA `(.L_x_26) ;  /* 0xfffffffc00f09947 */ /* 0x008fea000383ffff */
[----:B------:R-:W-:Y:S05]  /*6e20*/  BRA `(.L_x_25) ;  /* 0xffffffa800687947 */ /* 0x000fea000383ffff */
.L_x_173:
[----:B------:R-:W-:Y:S01]  /*6e30*/  BSSY B1, `(.L_x_193) ;  /* 0x0000006000017945 */ /* 0x000fe20003800000 */
[----:B------:R-:W-:-:S07]  /*6e40*/  IMAD.MOV.U32 R15, RZ, RZ, -0x1 ;  /* 0xffffffffff0f7424 */ /* 0x000fce00078e00ff */
[----:B------:R-:W-:Y:S05]  /*6e50*/  WARPSYNC.COLLECTIVE R15, `(.L_x_194) ;  /* 0x000000000f0c7348 */ /* 0x000fea0003c00000 */
[----:B------:R-:W-:Y:S02]  /*6e60*/  ELECT P6, UR62, PT ;  /* 0x00000000003e782f */ /* 0x000fe400038c0000 */
[----:B------:R-:W-:Y:S01]  /*6e70*/  MOV R14, UR62 ;  /* 0x0000003e000e7c02 */ /* 0x000fe20008000f00 */
[----:B------:R-:W-:Y:S10]  /*6e80*/  ENDCOLLECTIVE ;  /* 0x000000000000791b */ /* 0x000ff40003800000 */
.L_x_194:
[----:B------:R-:W-:Y:S05]  /*6e90*/  BSYNC B1 ;  /* 0x0000000000017941 */ /* 0x000fea0003800000 */
.L_x_193:
[----:B------:R-:W-:Y:S05]  /*6ea0*/  BRA `(.L_x_195) ;  /* 0xfffffff000147947 */ /* 0x000fea000383ffff */
.L_x_176:
[----:B0-----:R0:W1:Y:S02]  /*6eb0*/  SYNCS.PHASECHK.TRANS64.TRYWAIT P0, [R23+URZ+0x28], R14 ;  /* 0x0000280e170075a7 */ /* 0x001064000800017f */
[----:B-1----:R-:W-:Y:S05]  /*6ec0*/  @!P0 NANOSLEEP.SYNCS 0x989680 ;  /* 0x009896800000895d */ /* 0x002fea0003900000 */
[----:B------:R-:W1:Y:S02]  /*6ed0*/  @!P0 SYNCS.PHASECHK.TRANS64 P0, [R23+URZ+0x28], R14 ;  /* 0x0000280e170085a7 */ /* 0x000e64000800007f */
[----:B-1----:R-:W-:Y:S05]  /*6ee0*/  @!P0 BRA `(.L_x_176) ;  /* 0xfffffffc00f08947 */ /* 0x002fea000383ffff */
[----:B------:R-:W-:Y:S05]  /*6ef0*/  BRA `(.L_x_196) ;  /* 0xfffffff000547947 */ /* 0x000fea000383ffff */
.L_x_184:
[----:B------:R-:W-:Y:S01]  /*6f00*/  BSSY B0, `(.L_x_197) ;  /* 0x0000006000007945 */ /* 0x000fe20003800000 */
[----:B------:R-:W-:-:S07]  /*6f10*/  IMAD.MOV.U32 R15, RZ, RZ, -0x1 ;  /* 0xffffffffff0f7424 */ /* 0x000fce00078e00ff */
[----:B------:R-:W-:Y:S05]  /*6f20*/  WARPSYNC.COLLECTIVE R15, `(.L_x_198) ;  /* 0x000000000f0c7348 */ /* 0x000fea0003c00000 */
[----:B------:R-:W-:Y:S02]  /*6f30*/  ELECT P6, UR62, PT ;  /* 0x00000000003e782f */ /* 0x000fe400038c0000 */
[----:B------:R-:W-:Y:S01]  /*6f40*/  MOV R14, UR62 ;  /* 0x0000003e000e7c02 */ /* 0x000fe20008000f00 */
[----:B------:R-:W-:Y:S10]  /*6f50*/  ENDCOLLECTIVE ;  /* 0x000000000000791b */ /* 0x000ff40003800000 */
.L_x_198:
[----:B------:R-:W-:Y:S05]  /*6f60*/  BSYNC B0 ;  /* 0x0000000000007941 */ /* 0x000fea0003800000 */
.L_x_197:
[----:B------:R-:W-:Y:S05]  /*6f70*/  BRA `(.L_x_199) ;  /* 0xfffffff800ac7947 */ /* 0x000fea000383ffff */
.L_x_188:
[----:B0-----:R0:W1:Y:S02]  /*6f80*/  SYNCS.PHASECHK.TRANS64.TRYWAIT P0, [R7+URZ], R4 ;  /* 0x00000004070075a7 */ /* 0x001064000800017f */
[----:B-1----:R-:W-:Y:S05]  /*6f90*/  @!P0 NANOSLEEP.SYNCS 0x989680 ;  /* 0x009896800000895d */ /* 0x002fea0003900000 */
[----:B------:R-:W1:Y:S02]  /*6fa0*/  @!P0 SYNCS.PHASECHK.TRANS64 P0, [R7+URZ], R4 ;  /* 0x00000004070085a7 */ /* 0x000e64000800007f */
[----:B-1----:R-:W-:Y:S05]  /*6fb0*/  @!P0 BRA `(.L_x_188) ;  /* 0xfffffffc00f08947 */ /* 0x002fea000383ffff */
[----:B------:R-:W-:Y:S05]  /*6fc0*/  BRA `(.L_x_200) ;  /* 0xfffffff800ec7947 */ /* 0x000fea000383ffff */
.L_x_189:
[----:B0-----:R0:W1:Y:S02]  /*6fd0*/  SYNCS.PHASECHK.TRANS64.TRYWAIT P0, [R8+URZ], R5 ;  /* 0x00000005080075a7 */ /* 0x001064000800017f */
[----:B-1----:R-:W-:Y:S05]  /*6fe0*/  @!P0 NANOSLEEP.SYNCS 0x989680 ;  /* 0x009896800000895d */ /* 0x002fea0003900000 */
[----:B------:R-:W1:Y:S02]  /*6ff0*/  @!P0 SYNCS.PHASECHK.TRANS64 P0, [R8+URZ], R5 ;  /* 0x00000005080085a7 */ /* 0x000e64000800007f */
[----:B-1----:R-:W-:Y:S05]  /*7000*/  @!P0 BRA `(.L_x_189) ;  /* 0xfffffffc00f08947 */ /* 0x002fea000383ffff */
[----:B------:R-:W-:Y:S05]  /*7010*/  BRA `(.L_x_201) ;  /* 0xfffffff800fc7947 */ /* 0x000fea000383ffff */
.L_x_190:
[----:B0-----:R0:W1:Y:S02]  /*7020*/  SYNCS.PHASECHK.TRANS64.TRYWAIT P0, [R9+URZ], R4 ;  /* 0x00000004090075a7 */ /* 0x001064000800017f */
[----:B-1----:R-:W-:Y:S05]  /*7030*/  @!P0 NANOSLEEP.SYNCS 0x989680 ;  /* 0x009896800000895d */ /* 0x002fea0003900000 */
[----:B------:R-:W1:Y:S02]  /*7040*/  @!P0 SYNCS.PHASECHK.TRANS64 P0, [R9+URZ], R4 ;  /* 0x00000004090085a7 */ /* 0x000e64000800007f */
[----:B-1----:R-:W-:Y:S05]  /*7050*/  @!P0 BRA `(.L_x_190) ;  /* 0xfffffffc00f08947 */ /* 0x002fea000383ffff */
[----:B------:R-:W-:Y:S05]  /*7060*/  BRA `(.L_x_202) ;  /* 0xfffffffc000c7947 */ /* 0x000fea000383ffff */
.L_x_191:
[----:B0-----:R0:W1:Y:S02]  /*7070*/  SYNCS.PHASECHK.TRANS64.TRYWAIT P0, [R6+URZ], R5 ;  /* 0x00000005060075a7 */ /* 0x001064000800017f */
[----:B-1----:R-:W-:Y:S05]  /*7080*/  @!P0 NANOSLEEP.SYNCS 0x989680 ;  /* 0x009896800000895d */ /* 0x002fea0003900000 */
[----:B------:R-:W1:Y:S02]  /*7090*/  @!P0 SYNCS.PHASECHK.TRANS64 P0, [R6+URZ], R5 ;  /* 0x00000005060085a7 */ /* 0x000e64000800007f */
[----:B-1----:R-:W-:Y:S05]  /*70a0*/  @!P0 BRA `(.L_x_191) ;  /* 0xfffffffc00f08947 */ /* 0x002fea000383ffff */
[----:B------:R-:W-:Y:S05]  /*70b0*/  BRA `(.L_x_203) ;  /* 0xfffffffc00147947 */ /* 0x000fea000383ffff */
.L_x_204:
[----:B------:R-:W-:-:S00]  /*70c0*/  BRA `(.L_x_204) ;  /* 0xfffffffc00fc7947 */ /* 0x000fc0000383ffff */
[----:B------:R-:W-:-:S00]  /*70d0*/  NOP ;  /* 0x0000000000007918 */ /* 0x000fc00000000000 */
        /* <DEDUP_REMOVED lines=10> */
.L_x_205:


//--------------------- .nv.global.init           --------------------------
	.section	.nv.global.init,"aw",@progbits
.nv.global.init:
	.type		$str$22,@object
	.size		$str$22,($str$23 - $str$22)
$str$22:
        /*0000*/ 	.byte	0x6b, 0x5f, 0x74, 0x69, 0x6c, 0x65, 0x5f, 0x63, 0x6f, 0x75, 0x6e, 0x74, 0x20, 0x3e, 0x3d, 0x20
        /*0010*/ 	.byte	0x31, 0x00
	.type		$str$23,@object
	.size		$str$23,(__unnamed_1 - $str$23)
$str$23:
        /*0012*/ 	.byte	0x2f, 0x74, 0x6d, 0x70, 0x2f, 0x63, 0x75, 0x74, 0x6c, 0x61, 0x73, 0x73, 0x5f, 0x73, 0x77, 0x65
        /*0022*/ 	.byte	0x65, 0x70, 0x5f, 0x73, 0x72, 0x63, 0x2f, 0x69, 0x6e, 0x63, 0x6c, 0x75, 0x64, 0x65, 0x2f, 0x63
        /*0032*/ 	.byte	0x75, 0x74, 0x6c, 0x61, 0x73, 0x73, 0x2f, 0x67, 0x65, 0x6d, 0x6d, 0x2f, 0x63, 0x6f, 0x6c, 0x6c
        /*0042*/ 	.byte	0x65, 0x63, 0x74, 0x69, 0x76, 0x65, 0x2f, 0x73, 0x6d, 0x39, 0x30, 0x5f, 0x6d, 0x6d, 0x61, 0x5f
        /*0052*/ 	.byte	0x74, 0x6d, 0x61, 0x5f, 0x67, 0x6d, 0x6d, 0x61, 0x5f, 0x73, 0x73, 0x5f, 0x77, 0x61, 0x72, 0x70
        /*0062*/ 	.byte	0x73, 0x70, 0x65, 0x63, 0x69, 0x61, 0x6c, 0x69, 0x7a, 0x65, 0x64, 0x2e, 0x68, 0x70, 0x70, 0x00
	.type		__unnamed_1,@object
	.size		__unnamed_1,(.L_0 - __unnamed_1)
__unnamed_1:
        /*0072*/ 	.byte	0x76, 0x6f, 0x69, 0x64, 0x20, 0x63, 0x75, 0x74, 0x6c, 0x61, 0x73, 0x73, 0x3a, 0x3a, 0x67, 0x65
        /* <DEDUP_REMOVED lines=172> */
        /*0b42*/ 	.byte	0x64, 0x65, 0x6e, 0x74, 0x69, 0x74, 0x79, 0x5d, 0x00
.L_0:


//--------------------- .nv.shared._ZN7cutlass13device_kernelINS_4gemm6kernel13GemmUniversalIN4cute5tupleIJiiiiEEENS1_10collective13CollectiveMmaINS1_34MainloopSm90TmaGmmaWarpSpecializedILi5ENS5_IJNS4_1CILi1EEENSA_ILi2EEESB_EEENS1_35KernelTmaWarpSpecializedCooperativeEEENS5_IJNSA_ILi128EEESG_NSA_ILi64EEEEEEaNS5_IJlSB_lEEEaSJ_NS4_8TiledMMAINS4_8MMA_AtomIJNS4_4SM904GMMA27MMA_64x128x32_S32S8S8_SS_TNEEEENS4_6LayoutINS5_IJSC_SB_SB_EEENS5_IJSB_NSA_ILi0EEESS_EEEEENS5_IJNS4_10UnderscoreESV_SV_EEEEENS4_23SM90_TMA_LOAD_MULTICASTENS4_14ComposedLayoutINS4_7SwizzleILi2ELi4ELi3EEENS4_18smem_ptr_flag_bitsILi8EEENSQ_INS5_IJNSA_ILi8EEESH_EEENS5_IJSH_SB_EEEEEEEvNS4_8identityENS4_13SM90_TMA_LOADES18_vS19_EENS_8epilogue10collective6detail29Sm90TmaWarpSpecializedAdapterINS1D_15DefaultEpilogueIaSJ_SJ_NS1C_6thread17LinearCombinationIaLi1EiiLNS1H_9ScaleType4KindE0ELNS_15FloatRoundStyleE2EaEENS1_15EpilogueDefaultEEEEEvvEEEEvNT_6ParamsE --------------------------
	.section	.nv.shared._ZN7cutlass13device_kernelINS_4gemm6kernel13GemmUniversalIN4cute5tupleIJiiiiEEENS1_10collective13CollectiveMmaINS1_34MainloopSm90TmaGmmaWarpSpecializedILi5ENS5_IJNS4_1CILi1EEENSA_ILi2EEESB_EEENS1_35KernelTmaWarpSpecializedCooperativeEEENS5_IJNSA_ILi128EEESG_NSA_ILi64EEEEEEaNS5_IJlSB_lEEEaSJ_NS4_8TiledMMAINS4_8MMA_AtomIJNS4_4SM904GMMA27MMA_64x128x32_S32S8S8_SS_TNEEEENS4_6LayoutINS5_IJSC_SB_SB_EEENS5_IJSB_NSA_ILi0EEESS_EEEEENS5_IJNS4_10UnderscoreESV_SV_EEEEENS4_23SM90_TMA_LOAD_MULTICASTENS4_14ComposedLayoutINS4_7SwizzleILi2ELi4ELi3EEENS4_18smem_ptr_flag_bitsILi8EEENSQ_INS5_IJNSA_ILi8EEESH_EEENS5_IJSH_SB_EEEEEEEvNS4_8identityENS4_13SM90_TMA_LOADES18_vS19_EENS_8epilogue10collective6detail29Sm90TmaWarpSpecializedAdapterINS1D_15DefaultEpilogueIaSJ_SJ_NS1C_6thread17LinearCombinationIaLi1EiiLNS1H_9ScaleType4KindE0ELNS_15FloatRoundStyleE2EaEENS1_15EpilogueDefaultEEEEEvvEEEEvNT_6ParamsE,"aw",@nobits
	.sectionflags	@""
	.align	16
	.zero		1024


//--------------------- .nv.shared.reserved.0     --------------------------
	.section	.nv.shared.reserved.0,"aw",@nobits
	.weak		__nv_reservedSMEM_offset_0_alias
	.size		__nv_reservedSMEM_offset_0_alias, 0, 0
	.other		__nv_reservedSMEM_offset_0_alias,@"STO_CUDA_RESERVED_SHARED STV_DEFAULT"
__nv_reservedSMEM_offset_0_alias:
	.zero		0


//--------------------- .nv.global                --------------------------
	.section	.nv.global,"aw",@nobits
.nv.global:
	.type		_ZN39_INTERNAL_70f4a7bd_4_k_cu_9ecbb460_49604cute1_E,@object
	.size		_ZN39_INTERNAL_70f4a7bd_4_k_cu_9ecbb460_49604cute1_E,(_ZN39_INTERNAL_70f4a7bd_4_k_cu_9ecbb460_49604cuda3std3__45__cpo6cbeginE - _ZN39_INTERNAL_70f4a7bd_4_k_cu_9ecbb460_49604cute1_E)
_ZN39_INTERNAL_70f4a7bd_4_k_cu_9ecbb460_49604cute1_E:
	.zero		1
	.type		_ZN39_INTERNAL_70f4a7bd_4_k_cu_9ecbb460_49604cuda3std3__45__cpo6cbeginE,@object
	.size		_ZN39_INTERNAL_70f4a7bd_4_k_cu_9ecbb460_49604cuda3std3__45__cpo6cbeginE,(_ZN39_INTERNAL_70f4a7bd_4_k_cu_9ecbb460_49604cuda3std3__48in_placeE - _ZN39_INTERNAL_70f4a7bd_4_k_cu_9ecbb460_49604cuda3std3__45__cpo6cbeginE)
_ZN39_INTERNAL_70f4a7bd_4_k_cu_9ecbb460_49604cuda3std3__45__cpo6cbeginE:
	.zero		1
	.type		_ZN39_INTERNAL_70f4a7bd_4_k_cu_9ecbb460_49604cuda3std3__48in_placeE,@object
	.size		_ZN39_INTERNAL_70f4a7bd_4_k_cu_9ecbb460_49604cuda3std3__48in_placeE,(_ZN39_INTERNAL_70f4a7bd_4_k_cu_9ecbb460_49604cuda3std6ranges3__45__cpo9iter_moveE - _ZN39_INTERNAL_70f4a7bd_4_k_cu_9ecbb460_49604cuda3std3__48in_placeE)
_ZN39_INTERNAL_70f4a7bd_4_k_cu_9ecbb460_49604cuda3std3__48in_placeE:
	.zero		1
	.type		_ZN39_INTERNAL_70f4a7bd_4_k_cu_9ecbb460_49604cuda3std6ranges3__45__cpo9iter_moveE,@object
	.size		_ZN39_INTERNAL_70f4a7bd_4_k_cu_9ecbb460_49604cuda3std6ranges3__45__cpo9iter_moveE,(_ZN39_INTERNAL_70f4a7bd_4_k_cu_9ecbb460_49604cuda3std3__45__cpo5beginE - _ZN39_INTERNAL_70f4a7bd_4_k_cu_9ecbb460_49604cuda3std6ranges3__45__cpo9iter_moveE)
_ZN39_INTERNAL_70f4a7bd_4_k_cu_9ecbb460_49604cuda3std6ranges3__45__cpo9iter_moveE:
	.zero		1
	.type		_ZN39_INTERNAL_70f4a7bd_4_k_cu_9ecbb460_49604cuda3std3__45__cpo5beginE,@object
	.size		_ZN39_INTERNAL_70f4a7bd_4_k_cu_9ecbb460_49604cuda3std3__45__cpo5beginE,(_ZN39_INTERNAL_70f4a7bd_4_k_cu_9ecbb460_49604cuda3std3__441_GLOBAL__N__70f4a7bd_4_k_cu_9ecbb460_49606ignoreE - _ZN39_INTERNAL_70f4a7bd_4_k_cu_9ecbb460_49604cuda3std3__45__cpo5beginE)
_ZN39_INTERNAL_70f4a7bd_4_k_cu_9ecbb460_49604cuda3std3__45__cpo5beginE:
	.zero		1
	.type		_ZN39_INTERNAL_70f4a7bd_4_k_cu_9ecbb460_49604cuda3std3__441_GLOBAL__N__70f4a7bd_4_k_cu_9ecbb460_49606ignoreE,@object
	.size		_ZN39_INTERNAL_70f4a7bd_4_k_cu_9ecbb460_49604cuda3std3__441_GLOBAL__N__70f4a7bd_4_k_cu_9ecbb460_49606ignoreE,(_ZN39_INTERNAL_70f4a7bd_4_k_cu_9ecbb460_49604cute7productE - _ZN39_INTERNAL_70f4a7bd_4_k_cu_9ecbb460_49604cuda3std3__441_GLOBAL__N__70f4a7bd_4_k_cu_9ecbb460_49606ignoreE)
_ZN39_INTERNAL_70f4a7bd_4_k_cu_9ecbb460_49604cuda3std3__441_GLOBAL__N__70f4a7bd_4_k_cu_9ecbb460_49606ignoreE:
	.zero		1
	.type		_ZN39_INTERNAL_70f4a7bd_4_k_cu_9ecbb460_49604cute7productE,@object
	.size		_ZN39_INTERNAL_70f4a7bd_4_k_cu_9ecbb460_49604cute7productE,(_ZN39_INTERNAL_70f4a7bd_4_k_cu_9ecbb460_49604cuda3std3__45__cpo3endE - _ZN39_INTERNAL_70f4a7bd_4_k_cu_9ecbb460_49604cute7productE)
_ZN39_INTERNAL_70f4a7bd_4_k_cu_9ecbb460_49604cute7productE:
	.zero		1
	.type		_ZN39_INTERNAL_70f4a7bd_4_k_cu_9ecbb460_49604cuda3std3__45__cpo3endE,@object
	.size		_ZN39_INTERNAL_70f4a7bd_4_k_cu_9ecbb460_49604cuda3std3__45__cpo3endE,(_ZN39_INTERNAL_70f4a7bd_4_k_cu_9ecbb460_49604cuda3std3__419piecewise_constructE - _ZN39_INTERNAL_70f4a7bd_4_k_cu_9ecbb460_49604cuda3std3__45__cpo3endE)
_ZN39_INTERNAL_70f4a7bd_4_k_cu_9ecbb460_49604cuda3std3__45__cpo3endE:
	.zero		1
	.type		_ZN39_INTERNAL_70f4a7bd_4_k_cu_9ecbb460_49604cuda3std3__419piecewise_constructE,@object
	.size		_ZN39_INTERNAL_70f4a7bd_4_k_cu_9ecbb460_49604cuda3std3__419piecewise_constructE,(_ZN39_INTERNAL_70f4a7bd_4_k_cu_9ecbb460_49604cuda3std3__45__cpo4cendE - _ZN39_INTERNAL_70f4a7bd_4_k_cu_9ecbb460_49604cuda3std3__419piecewise_constructE)
_ZN39_INTERNAL_70f4a7bd_4_k_cu_9ecbb460_49604cuda3std3__419piecewise_constructE:
	.zero		1
	.type		_ZN39_INTERNAL_70f4a7bd_4_k_cu_9ecbb460_49604cuda3std3__45__cpo4cendE,@object
	.size		_ZN39_INTERNAL_70f4a7bd_4_k_cu_9ecbb460_49604cuda3std3__45__cpo4cendE,(_ZN39_INTERNAL_70f4a7bd_4_k_cu_9ecbb460_49604cuda3std6ranges3__45__cpo4swapE - _ZN39_INTERNAL_70f4a7bd_4_k_cu_9ecbb460_49604cuda3std3__45__cpo4cendE)
_ZN39_INTERNAL_70f4a7bd_4_k_cu_9ecbb460_49604cuda3std3__45__cpo4cendE:
	.zero		1
	.type		_ZN39_INTERNAL_70f4a7bd_4_k_cu_9ecbb460_49604cuda3std6ranges3__45__cpo4swapE,@object
	.size		_ZN39_INTERNAL_70f4a7bd_4_k_cu_9ecbb460_49604cuda3std6ranges3__45__cpo4swapE,(.L_8 - _ZN39_INTERNAL_70f4a7bd_4_k_cu_9ecbb460_49604cuda3std6ranges3__45__cpo4swapE)
_ZN39_INTERNAL_70f4a7bd_4_k_cu_9ecbb460_49604cuda3std6ranges3__45__cpo4swapE:
	.zero		1
.L_8:


//--------------------- .nv.constant0._ZN7cutlass13device_kernelINS_4gemm6kernel13GemmUniversalIN4cute5tupleIJiiiiEEENS1_10collective13CollectiveMmaINS1_34MainloopSm90TmaGmmaWarpSpecializedILi5ENS5_IJNS4_1CILi1EEENSA_ILi2EEESB_EEENS1_35KernelTmaWarpSpecializedCooperativeEEENS5_IJNSA_ILi128EEESG_NSA_ILi64EEEEEEaNS5_IJlSB_lEEEaSJ_NS4_8TiledMMAINS4_8MMA_AtomIJNS4_4SM904GMMA27MMA_64x128x32_S32S8S8_SS_TNEEEENS4_6LayoutINS5_IJSC_SB_SB_EEENS5_IJSB_NSA_ILi0EEESS_EEEEENS5_IJNS4_10UnderscoreESV_SV_EEEEENS4_23SM90_TMA_LOAD_MULTICASTENS4_14ComposedLayoutINS4_7SwizzleILi2ELi4ELi3EEENS4_18smem_ptr_flag_bitsILi8EEENSQ_INS5_IJNSA_ILi8EEESH_EEENS5_IJSH_SB_EEEEEEEvNS4_8identityENS4_13SM90_TMA_LOADES18_vS19_EENS_8epilogue10collective6detail29Sm90TmaWarpSpecializedAdapterINS1D_15DefaultEpilogueIaSJ_SJ_NS1C_6thread17LinearCombinationIaLi1EiiLNS1H_9ScaleType4KindE0ELNS_15FloatRoundStyleE2EaEENS1_15EpilogueDefaultEEEEEvvEEEEvNT_6ParamsE --------------------------
	.section	.nv.constant0._ZN7cutlass13device_kernelINS_4gemm6kernel13GemmUniversalIN4cute5tupleIJiiiiEEENS1_10collective13CollectiveMmaINS1_34MainloopSm90TmaGmmaWarpSpecializedILi5ENS5_IJNS4_1CILi1EEENSA_ILi2EEESB_EEENS1_35KernelTmaWarpSpecializedCooperativeEEENS5_IJNSA_ILi128EEESG_NSA_ILi64EEEEEEaNS5_IJlSB_lEEEaSJ_NS4_8TiledMMAINS4_8MMA_AtomIJNS4_4SM904GMMA27MMA_64x128x32_S32S8S8_SS_TNEEEENS4_6LayoutINS5_IJSC_SB_SB_EEENS5_IJSB_NSA_ILi0EEESS_EEEEENS5_IJNS4_10UnderscoreESV_SV_EEEEENS4_23SM90_TMA_LOAD_MULTICASTENS4_14ComposedLayoutINS4_7SwizzleILi2ELi4ELi3EEENS4_18smem_ptr_flag_bitsILi8EEENSQ_INS5_IJNSA_ILi8EEESH_EEENS5_IJSH_SB_EEEEEEEvNS4_8identityENS4_13SM90_TMA_LOADES18_vS19_EENS_8epilogue10collective6detail29Sm90TmaWarpSpecializedAdapterINS1D_15DefaultEpilogueIaSJ_SJ_NS1C_6thread17LinearCombinationIaLi1EiiLNS1H_9ScaleType4KindE0ELNS_15FloatRoundStyleE2EaEENS1_15EpilogueDefaultEEEEEvvEEEEvNT_6ParamsE,"a",@progbits
	.sectionflags	@""
	.align	4
.nv.constant0._ZN7cutlass13device_kernelINS_4gemm6kernel13GemmUniversalIN4cute5tupleIJiiiiEEENS1_10collective13CollectiveMmaINS1_34MainloopSm90TmaGmmaWarpSpecializedILi5ENS5_IJNS4_1CILi1EEENSA_ILi2EEESB_EEENS1_35KernelTmaWarpSpecializedCooperativeEEENS5_IJNSA_ILi128EEESG_NSA_ILi64EEEEEEaNS5_IJlSB_lEEEaSJ_NS4_8TiledMMAINS4_8MMA_AtomIJNS4_4SM904GMMA27MMA_64x128x32_S32S8S8_SS_TNEEEENS4_6LayoutINS5_IJSC_SB_SB_EEENS5_IJSB_NSA_ILi0EEESS_EEEEENS5_IJNS4_10UnderscoreESV_SV_EEEEENS4_23SM90_TMA_LOAD_MULTICASTENS4_14ComposedLayoutINS4_7SwizzleILi2ELi4ELi3EEENS4_18smem_ptr_flag_bitsILi8EEENSQ_INS5_IJNSA_ILi8EEESH_EEENS5_IJSH_SB_EEEEEEEvNS4_8identityENS4_13SM90_TMA_LOADES18_vS19_EENS_8epilogue10collective6detail29Sm90TmaWarpSpecializedAdapterINS1D_15DefaultEpilogueIaSJ_SJ_NS1C_6thread17LinearCombinationIaLi1EiiLNS1H_9ScaleType4KindE0ELNS_15FloatRoundStyleE2EaEENS1_15EpilogueDefaultEEEEEvvEEEEvNT_6ParamsE:
	.zero		1664


//--------------------- SYMBOLS --------------------------

	.type		.nv.reservedSmem.offset0,@object
	.size		.nv.reservedSmem.offset0,0x4
	.type		__assertfail,@function
